//
// Generated by NVIDIA NVVM Compiler
//
// Compiler Build ID: CL-36424714
// Cuda compilation tools, release 13.0, V13.0.88
// Based on NVVM 20.0.0
//

.version 9.0
.target sm_100
.address_size 64

	// .globl	_Z10matmut_addiiiPfS_S_S_
.global .align 4 .b8 precalc_xorwow_matrix[102400];
.global .align 4 .b8 precalc_xorwow_offset_matrix[102400];
.global .align 4 .b8 mrg32k3aM1[2304];
.global .align 4 .b8 mrg32k3aM2[2304];
.global .align 4 .b8 mrg32k3aM1SubSeq[2016];
.global .align 4 .b8 mrg32k3aM2SubSeq[2016];
.global .align 4 .b8 mrg32k3aM1Seq[2304];
.global .align 4 .b8 mrg32k3aM2Seq[2304];
.const .align 8 .b8 __cr_lgamma_table[72];

.visible .entry _Z10matmut_addiiiPfS_S_S_(
	.param .u32 _Z10matmut_addiiiPfS_S_S__param_0,
	.param .u32 _Z10matmut_addiiiPfS_S_S__param_1,
	.param .u32 _Z10matmut_addiiiPfS_S_S__param_2,
	.param .u64 .ptr .align 1 _Z10matmut_addiiiPfS_S_S__param_3,
	.param .u64 .ptr .align 1 _Z10matmut_addiiiPfS_S_S__param_4,
	.param .u64 .ptr .align 1 _Z10matmut_addiiiPfS_S_S__param_5,
	.param .u64 .ptr .align 1 _Z10matmut_addiiiPfS_S_S__param_6
)
{
	.reg .pred 	%p<13>;
	.reg .b32 	%r<41>;
	.reg .b32 	%f<55>;
	.reg .b64 	%rd<57>;

	ld.param.u32 	%r20, [_Z10matmut_addiiiPfS_S_S__param_0];
	ld.param.u32 	%r18, [_Z10matmut_addiiiPfS_S_S__param_1];
	ld.param.u32 	%r19, [_Z10matmut_addiiiPfS_S_S__param_2];
	ld.param.u64 	%rd9, [_Z10matmut_addiiiPfS_S_S__param_3];
	ld.param.u64 	%rd10, [_Z10matmut_addiiiPfS_S_S__param_4];
	ld.param.u64 	%rd7, [_Z10matmut_addiiiPfS_S_S__param_5];
	ld.param.u64 	%rd8, [_Z10matmut_addiiiPfS_S_S__param_6];
	cvta.to.global.u64 	%rd1, %rd9;
	cvta.to.global.u64 	%rd2, %rd10;
	mov.u32 	%r21, %ctaid.x;
	mov.u32 	%r22, %ntid.x;
	mov.u32 	%r23, %tid.x;
	mad.lo.s32 	%r1, %r21, %r22, %r23;
	mov.u32 	%r24, %ctaid.y;
	mov.u32 	%r25, %ntid.y;
	mov.u32 	%r26, %tid.y;
	mad.lo.s32 	%r2, %r24, %r25, %r26;
	setp.ge.s32 	%p1, %r2, %r20;
	setp.ge.s32 	%p2, %r1, %r19;
	or.pred  	%p3, %p1, %p2;
	@%p3 bra 	$L__BB0_13;
	cvta.to.global.u64 	%rd11, %rd8;
	cvta.to.global.u64 	%rd12, %rd7;
	mul.wide.s32 	%rd13, %r1, 4;
	add.s64 	%rd14, %rd12, %rd13;
	ld.global.f32 	%f52, [%rd14];
	mad.lo.s32 	%r27, %r19, %r2, %r1;
	mul.wide.s32 	%rd15, %r27, 4;
	add.s64 	%rd3, %rd11, %rd15;
	st.global.f32 	[%rd3], %f52;
	setp.lt.s32 	%p4, %r18, 1;
	@%p4 bra 	$L__BB0_13;
	mul.lo.s32 	%r3, %r18, %r2;
	and.b32  	%r4, %r18, 7;
	setp.lt.u32 	%p5, %r18, 8;
	mov.b32 	%r39, 0;
	@%p5 bra 	$L__BB0_5;
	and.b32  	%r39, %r18, 2147483640;
	neg.s32 	%r37, %r39;
	shl.b32 	%r7, %r19, 3;
	mul.wide.u32 	%rd16, %r3, 4;
	add.s64 	%rd17, %rd16, %rd1;
	add.s64 	%rd56, %rd17, 16;
	mul.wide.s32 	%rd20, %r19, 4;
	mov.u32 	%r36, %r1;
$L__BB0_4:
	.pragma "nounroll";
	mul.wide.s32 	%rd18, %r36, 4;
	add.s64 	%rd19, %rd2, %rd18;
	ld.global.f32 	%f9, [%rd19];
	ld.global.f32 	%f10, [%rd56+-16];
	fma.rn.f32 	%f11, %f9, %f10, %f52;
	st.global.f32 	[%rd3], %f11;
	add.s64 	%rd21, %rd19, %rd20;
	ld.global.f32 	%f12, [%rd21];
	ld.global.f32 	%f13, [%rd56+-12];
	fma.rn.f32 	%f14, %f12, %f13, %f11;
	st.global.f32 	[%rd3], %f14;
	add.s64 	%rd22, %rd21, %rd20;
	ld.global.f32 	%f15, [%rd22];
	ld.global.f32 	%f16, [%rd56+-8];
	fma.rn.f32 	%f17, %f15, %f16, %f14;
	st.global.f32 	[%rd3], %f17;
	add.s64 	%rd23, %rd22, %rd20;
	ld.global.f32 	%f18, [%rd23];
	ld.global.f32 	%f19, [%rd56+-4];
	fma.rn.f32 	%f20, %f18, %f19, %f17;
	st.global.f32 	[%rd3], %f20;
	add.s64 	%rd24, %rd23, %rd20;
	ld.global.f32 	%f21, [%rd24];
	ld.global.f32 	%f22, [%rd56];
	fma.rn.f32 	%f23, %f21, %f22, %f20;
	st.global.f32 	[%rd3], %f23;
	add.s64 	%rd25, %rd24, %rd20;
	ld.global.f32 	%f24, [%rd25];
	ld.global.f32 	%f25, [%rd56+4];
	fma.rn.f32 	%f26, %f24, %f25, %f23;
	st.global.f32 	[%rd3], %f26;
	add.s64 	%rd26, %rd25, %rd20;
	ld.global.f32 	%f27, [%rd26];
	ld.global.f32 	%f28, [%rd56+8];
	fma.rn.f32 	%f29, %f27, %f28, %f26;
	st.global.f32 	[%rd3], %f29;
	add.s64 	%rd27, %rd26, %rd20;
	ld.global.f32 	%f30, [%rd27];
	ld.global.f32 	%f31, [%rd56+12];
	fma.rn.f32 	%f52, %f30, %f31, %f29;
	st.global.f32 	[%rd3], %f52;
	add.s32 	%r37, %r37, 8;
	add.s32 	%r36, %r36, %r7;
	add.s64 	%rd56, %rd56, 32;
	setp.ne.s32 	%p6, %r37, 0;
	@%p6 bra 	$L__BB0_4;
$L__BB0_5:
	setp.eq.s32 	%p7, %r4, 0;
	@%p7 bra 	$L__BB0_13;
	and.b32  	%r13, %r18, 3;
	setp.lt.u32 	%p8, %r4, 4;
	@%p8 bra 	$L__BB0_8;
	mad.lo.s32 	%r29, %r39, %r19, %r1;
	mul.wide.s32 	%rd28, %r29, 4;
	add.s64 	%rd29, %rd2, %rd28;
	ld.global.f32 	%f32, [%rd29];
	add.s32 	%r30, %r39, %r3;
	mul.wide.u32 	%rd30, %r30, 4;
	add.s64 	%rd31, %rd1, %rd30;
	ld.global.f32 	%f33, [%rd31];
	fma.rn.f32 	%f34, %f32, %f33, %f52;
	st.global.f32 	[%rd3], %f34;
	mul.wide.s32 	%rd32, %r19, 4;
	add.s64 	%rd33, %rd29, %rd32;
	ld.global.f32 	%f35, [%rd33];
	cvt.u64.u32 	%rd34, %r3;
	cvt.u64.u32 	%rd35, %r39;
	add.s64 	%rd36, %rd35, %rd34;
	shl.b64 	%rd37, %rd36, 2;
	add.s64 	%rd38, %rd1, %rd37;
	ld.global.f32 	%f36, [%rd38+4];
	fma.rn.f32 	%f37, %f35, %f36, %f34;
	st.global.f32 	[%rd3], %f37;
	add.s64 	%rd39, %rd33, %rd32;
	ld.global.f32 	%f38, [%rd39];
	ld.global.f32 	%f39, [%rd38+8];
	fma.rn.f32 	%f40, %f38, %f39, %f37;
	st.global.f32 	[%rd3], %f40;
	add.s64 	%rd40, %rd39, %rd32;
	ld.global.f32 	%f41, [%rd40];
	ld.global.f32 	%f42, [%rd38+12];
	fma.rn.f32 	%f52, %f41, %f42, %f40;
	st.global.f32 	[%rd3], %f52;
	add.s32 	%r39, %r39, 4;
$L__BB0_8:
	setp.eq.s32 	%p9, %r13, 0;
	@%p9 bra 	$L__BB0_13;
	setp.eq.s32 	%p10, %r13, 1;
	@%p10 bra 	$L__BB0_11;
	mad.lo.s32 	%r31, %r39, %r19, %r1;
	mul.wide.s32 	%rd41, %r31, 4;
	add.s64 	%rd42, %rd2, %rd41;
	ld.global.f32 	%f43, [%rd42];
	add.s32 	%r32, %r39, %r3;
	mul.wide.u32 	%rd43, %r32, 4;
	add.s64 	%rd44, %rd1, %rd43;
	ld.global.f32 	%f44, [%rd44];
	fma.rn.f32 	%f45, %f43, %f44, %f52;
	st.global.f32 	[%rd3], %f45;
	mul.wide.s32 	%rd45, %r19, 4;
	add.s64 	%rd46, %rd42, %rd45;
	ld.global.f32 	%f46, [%rd46];
	cvt.u64.u32 	%rd47, %r3;
	cvt.u64.u32 	%rd48, %r39;
	add.s64 	%rd49, %rd48, %rd47;
	shl.b64 	%rd50, %rd49, 2;
	add.s64 	%rd51, %rd1, %rd50;
	ld.global.f32 	%f47, [%rd51+4];
	fma.rn.f32 	%f52, %f46, %f47, %f45;
	st.global.f32 	[%rd3], %f52;
	add.s32 	%r39, %r39, 2;
$L__BB0_11:
	and.b32  	%r33, %r18, 1;
	setp.eq.b32 	%p11, %r33, 1;
	not.pred 	%p12, %p11;
	@%p12 bra 	$L__BB0_13;
	mad.lo.s32 	%r34, %r39, %r19, %r1;
	mul.wide.s32 	%rd52, %r34, 4;
	add.s64 	%rd53, %rd2, %rd52;
	ld.global.f32 	%f48, [%rd53];
	add.s32 	%r35, %r39, %r3;
	mul.wide.u32 	%rd54, %r35, 4;
	add.s64 	%rd55, %rd1, %rd54;
	ld.global.f32 	%f49, [%rd55];
	fma.rn.f32 	%f50, %f48, %f49, %f52;
	st.global.f32 	[%rd3], %f50;
$L__BB0_13:
	ret;

}
	// .globl	_Z19init_kaiming_normaliiPf
.visible .entry _Z19init_kaiming_normaliiPf(
	.param .u32 _Z19init_kaiming_normaliiPf_param_0,
	.param .u32 _Z19init_kaiming_normaliiPf_param_1,
	.param .u64 .ptr .align 1 _Z19init_kaiming_normaliiPf_param_2
)
{
	.local .align 8 .b8 	__local_depot1[48];
	.reg .b64 	%SP;
	.reg .b64 	%SPL;
	.reg .pred 	%p<69>;
	.reg .b32 	%r<1220>;
	.reg .b32 	%f<35>;
	.reg .b64 	%rd<27>;

	mov.u64 	%SPL, __local_depot1;
	ld.param.u32 	%r544, [_Z19init_kaiming_normaliiPf_param_0];
	ld.param.u32 	%r543, [_Z19init_kaiming_normaliiPf_param_1];
	ld.param.u64 	%rd10, [_Z19init_kaiming_normaliiPf_param_2];
	mov.u32 	%r545, %ntid.x;
	mov.u32 	%r546, %ctaid.x;
	mov.u32 	%r547, %tid.x;
	mad.lo.s32 	%r1, %r545, %r546, %r547;
	mov.u32 	%r548, %ntid.y;
	mov.u32 	%r549, %ctaid.y;
	mov.u32 	%r550, %tid.y;
	mad.lo.s32 	%r551, %r548, %r549, %r550;
	setp.ge.u32 	%p1, %r1, %r543;
	setp.ge.u32 	%p2, %r551, %r544;
	or.pred  	%p3, %p1, %p2;
	@%p3 bra 	$L__BB1_117;
	add.u64 	%rd1, %SPL, 0;
	mad.lo.s32 	%r555, %r1, %r544, %r551;
	cvt.u64.u32 	%rd2, %r555;
	mov.b32 	%r954, -9920396;
	mov.b32 	%r556, -771510409;
	st.local.v2.u32 	[%rd1], {%r556, %r954};
	mov.b32 	%r557, -123459836;
	mov.b32 	%r953, -308902214;
	st.local.v2.u32 	[%rd1+8], {%r953, %r557};
	mov.b32 	%r950, -127593864;
	mov.b32 	%r558, -589760388;
	st.local.v2.u32 	[%rd1+16], {%r558, %r950};
	setp.eq.s32 	%p4, %r555, 0;
	@%p4 bra 	$L__BB1_116;
	mov.b32 	%r937, 0;
	mov.b32 	%r954, -9920396;
	mov.b32 	%r953, -308902214;
	mov.b32 	%r950, -127593864;
	mov.u64 	%rd13, precalc_xorwow_matrix;
	mov.u64 	%rd26, %rd2;
$L__BB1_3:
	mov.u64 	%rd3, %rd26;
	and.b64  	%rd4, %rd3, 3;
	setp.eq.s64 	%p5, %rd4, 0;
	@%p5 bra 	$L__BB1_115;
	mul.wide.u32 	%rd12, %r937, 3200;
	add.s64 	%rd5, %rd13, %rd12;
	mov.b32 	%r950, 0;
	mov.u32 	%r951, %r950;
	mov.u32 	%r952, %r950;
	mov.u32 	%r953, %r950;
	mov.u32 	%r954, %r950;
	mov.u32 	%r943, %r950;
$L__BB1_5:
	mul.wide.u32 	%rd14, %r943, 4;
	add.s64 	%rd15, %rd1, %rd14;
	ld.local.u32 	%r13, [%rd15+4];
	shl.b32 	%r14, %r943, 5;
	mov.b32 	%r949, 0;
$L__BB1_6:
	.pragma "nounroll";
	shr.u32 	%r565, %r13, %r949;
	and.b32  	%r566, %r565, 1;
	setp.eq.b32 	%p6, %r566, 1;
	not.pred 	%p7, %p6;
	add.s32 	%r567, %r14, %r949;
	mul.lo.s32 	%r568, %r567, 5;
	mul.wide.u32 	%rd16, %r568, 4;
	add.s64 	%rd6, %rd5, %rd16;
	@%p7 bra 	$L__BB1_8;
	ld.global.u32 	%r569, [%rd6];
	xor.b32  	%r954, %r954, %r569;
	ld.global.u32 	%r570, [%rd6+4];
	xor.b32  	%r953, %r953, %r570;
	ld.global.u32 	%r571, [%rd6+8];
	xor.b32  	%r952, %r952, %r571;
	ld.global.u32 	%r572, [%rd6+12];
	xor.b32  	%r951, %r951, %r572;
	ld.global.u32 	%r573, [%rd6+16];
	xor.b32  	%r950, %r950, %r573;
$L__BB1_8:
	and.b32  	%r575, %r565, 2;
	setp.eq.s32 	%p8, %r575, 0;
	@%p8 bra 	$L__BB1_10;
	ld.global.u32 	%r576, [%rd6+20];
	xor.b32  	%r954, %r954, %r576;
	ld.global.u32 	%r577, [%rd6+24];
	xor.b32  	%r953, %r953, %r577;
	ld.global.u32 	%r578, [%rd6+28];
	xor.b32  	%r952, %r952, %r578;
	ld.global.u32 	%r579, [%rd6+32];
	xor.b32  	%r951, %r951, %r579;
	ld.global.u32 	%r580, [%rd6+36];
	xor.b32  	%r950, %r950, %r580;
$L__BB1_10:
	and.b32  	%r582, %r565, 4;
	setp.eq.s32 	%p9, %r582, 0;
	@%p9 bra 	$L__BB1_12;
	ld.global.u32 	%r583, [%rd6+40];
	xor.b32  	%r954, %r954, %r583;
	ld.global.u32 	%r584, [%rd6+44];
	xor.b32  	%r953, %r953, %r584;
	ld.global.u32 	%r585, [%rd6+48];
	xor.b32  	%r952, %r952, %r585;
	ld.global.u32 	%r586, [%rd6+52];
	xor.b32  	%r951, %r951, %r586;
	ld.global.u32 	%r587, [%rd6+56];
	xor.b32  	%r950, %r950, %r587;
$L__BB1_12:
	and.b32  	%r589, %r565, 8;
	setp.eq.s32 	%p10, %r589, 0;
	@%p10 bra 	$L__BB1_14;
	ld.global.u32 	%r590, [%rd6+60];
	xor.b32  	%r954, %r954, %r590;
	ld.global.u32 	%r591, [%rd6+64];
	xor.b32  	%r953, %r953, %r591;
	ld.global.u32 	%r592, [%rd6+68];
	xor.b32  	%r952, %r952, %r592;
	ld.global.u32 	%r593, [%rd6+72];
	xor.b32  	%r951, %r951, %r593;
	ld.global.u32 	%r594, [%rd6+76];
	xor.b32  	%r950, %r950, %r594;
$L__BB1_14:
	and.b32  	%r596, %r565, 16;
	setp.eq.s32 	%p11, %r596, 0;
	@%p11 bra 	$L__BB1_16;
	ld.global.u32 	%r597, [%rd6+80];
	xor.b32  	%r954, %r954, %r597;
	ld.global.u32 	%r598, [%rd6+84];
	xor.b32  	%r953, %r953, %r598;
	ld.global.u32 	%r599, [%rd6+88];
	xor.b32  	%r952, %r952, %r599;
	ld.global.u32 	%r600, [%rd6+92];
	xor.b32  	%r951, %r951, %r600;
	ld.global.u32 	%r601, [%rd6+96];
	xor.b32  	%r950, %r950, %r601;
$L__BB1_16:
	and.b32  	%r603, %r565, 32;
	setp.eq.s32 	%p12, %r603, 0;
	@%p12 bra 	$L__BB1_18;
	ld.global.u32 	%r604, [%rd6+100];
	xor.b32  	%r954, %r954, %r604;
	ld.global.u32 	%r605, [%rd6+104];
	xor.b32  	%r953, %r953, %r605;
	ld.global.u32 	%r606, [%rd6+108];
	xor.b32  	%r952, %r952, %r606;
	ld.global.u32 	%r607, [%rd6+112];
	xor.b32  	%r951, %r951, %r607;
	ld.global.u32 	%r608, [%rd6+116];
	xor.b32  	%r950, %r950, %r608;
$L__BB1_18:
	and.b32  	%r610, %r565, 64;
	setp.eq.s32 	%p13, %r610, 0;
	@%p13 bra 	$L__BB1_20;
	ld.global.u32 	%r611, [%rd6+120];
	xor.b32  	%r954, %r954, %r611;
	ld.global.u32 	%r612, [%rd6+124];
	xor.b32  	%r953, %r953, %r612;
	ld.global.u32 	%r613, [%rd6+128];
	xor.b32  	%r952, %r952, %r613;
	ld.global.u32 	%r614, [%rd6+132];
	xor.b32  	%r951, %r951, %r614;
	ld.global.u32 	%r615, [%rd6+136];
	xor.b32  	%r950, %r950, %r615;
$L__BB1_20:
	and.b32  	%r617, %r565, 128;
	setp.eq.s32 	%p14, %r617, 0;
	@%p14 bra 	$L__BB1_22;
	ld.global.u32 	%r618, [%rd6+140];
	xor.b32  	%r954, %r954, %r618;
	ld.global.u32 	%r619, [%rd6+144];
	xor.b32  	%r953, %r953, %r619;
	ld.global.u32 	%r620, [%rd6+148];
	xor.b32  	%r952, %r952, %r620;
	ld.global.u32 	%r621, [%rd6+152];
	xor.b32  	%r951, %r951, %r621;
	ld.global.u32 	%r622, [%rd6+156];
	xor.b32  	%r950, %r950, %r622;
$L__BB1_22:
	and.b32  	%r624, %r565, 256;
	setp.eq.s32 	%p15, %r624, 0;
	@%p15 bra 	$L__BB1_24;
	ld.global.u32 	%r625, [%rd6+160];
	xor.b32  	%r954, %r954, %r625;
	ld.global.u32 	%r626, [%rd6+164];
	xor.b32  	%r953, %r953, %r626;
	ld.global.u32 	%r627, [%rd6+168];
	xor.b32  	%r952, %r952, %r627;
	ld.global.u32 	%r628, [%rd6+172];
	xor.b32  	%r951, %r951, %r628;
	ld.global.u32 	%r629, [%rd6+176];
	xor.b32  	%r950, %r950, %r629;
$L__BB1_24:
	and.b32  	%r631, %r565, 512;
	setp.eq.s32 	%p16, %r631, 0;
	@%p16 bra 	$L__BB1_26;
	ld.global.u32 	%r632, [%rd6+180];
	xor.b32  	%r954, %r954, %r632;
	ld.global.u32 	%r633, [%rd6+184];
	xor.b32  	%r953, %r953, %r633;
	ld.global.u32 	%r634, [%rd6+188];
	xor.b32  	%r952, %r952, %r634;
	ld.global.u32 	%r635, [%rd6+192];
	xor.b32  	%r951, %r951, %r635;
	ld.global.u32 	%r636, [%rd6+196];
	xor.b32  	%r950, %r950, %r636;
$L__BB1_26:
	and.b32  	%r638, %r565, 1024;
	setp.eq.s32 	%p17, %r638, 0;
	@%p17 bra 	$L__BB1_28;
	ld.global.u32 	%r639, [%rd6+200];
	xor.b32  	%r954, %r954, %r639;
	ld.global.u32 	%r640, [%rd6+204];
	xor.b32  	%r953, %r953, %r640;
	ld.global.u32 	%r641, [%rd6+208];
	xor.b32  	%r952, %r952, %r641;
	ld.global.u32 	%r642, [%rd6+212];
	xor.b32  	%r951, %r951, %r642;
	ld.global.u32 	%r643, [%rd6+216];
	xor.b32  	%r950, %r950, %r643;
$L__BB1_28:
	and.b32  	%r645, %r565, 2048;
	setp.eq.s32 	%p18, %r645, 0;
	@%p18 bra 	$L__BB1_30;
	ld.global.u32 	%r646, [%rd6+220];
	xor.b32  	%r954, %r954, %r646;
	ld.global.u32 	%r647, [%rd6+224];
	xor.b32  	%r953, %r953, %r647;
	ld.global.u32 	%r648, [%rd6+228];
	xor.b32  	%r952, %r952, %r648;
	ld.global.u32 	%r649, [%rd6+232];
	xor.b32  	%r951, %r951, %r649;
	ld.global.u32 	%r650, [%rd6+236];
	xor.b32  	%r950, %r950, %r650;
$L__BB1_30:
	and.b32  	%r652, %r565, 4096;
	setp.eq.s32 	%p19, %r652, 0;
	@%p19 bra 	$L__BB1_32;
	ld.global.u32 	%r653, [%rd6+240];
	xor.b32  	%r954, %r954, %r653;
	ld.global.u32 	%r654, [%rd6+244];
	xor.b32  	%r953, %r953, %r654;
	ld.global.u32 	%r655, [%rd6+248];
	xor.b32  	%r952, %r952, %r655;
	ld.global.u32 	%r656, [%rd6+252];
	xor.b32  	%r951, %r951, %r656;
	ld.global.u32 	%r657, [%rd6+256];
	xor.b32  	%r950, %r950, %r657;
$L__BB1_32:
	and.b32  	%r659, %r565, 8192;
	setp.eq.s32 	%p20, %r659, 0;
	@%p20 bra 	$L__BB1_34;
	ld.global.u32 	%r660, [%rd6+260];
	xor.b32  	%r954, %r954, %r660;
	ld.global.u32 	%r661, [%rd6+264];
	xor.b32  	%r953, %r953, %r661;
	ld.global.u32 	%r662, [%rd6+268];
	xor.b32  	%r952, %r952, %r662;
	ld.global.u32 	%r663, [%rd6+272];
	xor.b32  	%r951, %r951, %r663;
	ld.global.u32 	%r664, [%rd6+276];
	xor.b32  	%r950, %r950, %r664;
$L__BB1_34:
	and.b32  	%r666, %r565, 16384;
	setp.eq.s32 	%p21, %r666, 0;
	@%p21 bra 	$L__BB1_36;
	ld.global.u32 	%r667, [%rd6+280];
	xor.b32  	%r954, %r954, %r667;
	ld.global.u32 	%r668, [%rd6+284];
	xor.b32  	%r953, %r953, %r668;
	ld.global.u32 	%r669, [%rd6+288];
	xor.b32  	%r952, %r952, %r669;
	ld.global.u32 	%r670, [%rd6+292];
	xor.b32  	%r951, %r951, %r670;
	ld.global.u32 	%r671, [%rd6+296];
	xor.b32  	%r950, %r950, %r671;
$L__BB1_36:
	and.b32  	%r673, %r565, 32768;
	setp.eq.s32 	%p22, %r673, 0;
	@%p22 bra 	$L__BB1_38;
	ld.global.u32 	%r674, [%rd6+300];
	xor.b32  	%r954, %r954, %r674;
	ld.global.u32 	%r675, [%rd6+304];
	xor.b32  	%r953, %r953, %r675;
	ld.global.u32 	%r676, [%rd6+308];
	xor.b32  	%r952, %r952, %r676;
	ld.global.u32 	%r677, [%rd6+312];
	xor.b32  	%r951, %r951, %r677;
	ld.global.u32 	%r678, [%rd6+316];
	xor.b32  	%r950, %r950, %r678;
$L__BB1_38:
	add.s32 	%r949, %r949, 16;
	setp.ne.s32 	%p23, %r949, 32;
	@%p23 bra 	$L__BB1_6;
	mad.lo.s32 	%r679, %r943, -31, %r14;
	add.s32 	%r943, %r679, 1;
	setp.ne.s32 	%p24, %r943, 5;
	@%p24 bra 	$L__BB1_5;
	st.local.u32 	[%rd1+4], %r954;
	st.local.v2.u32 	[%rd1+8], {%r953, %r952};
	st.local.v2.u32 	[%rd1+16], {%r951, %r950};
	setp.eq.s64 	%p25, %rd4, 1;
	@%p25 bra 	$L__BB1_115;
	mov.b32 	%r950, 0;
	mov.u32 	%r1043, %r950;
	mov.u32 	%r1044, %r950;
	mov.u32 	%r953, %r950;
	mov.u32 	%r954, %r950;
	mov.u32 	%r1035, %r950;
$L__BB1_42:
	mul.wide.u32 	%rd17, %r1035, 4;
	add.s64 	%rd18, %rd1, %rd17;
	ld.local.u32 	%r189, [%rd18+4];
	shl.b32 	%r190, %r1035, 5;
	mov.b32 	%r1041, 0;
$L__BB1_43:
	.pragma "nounroll";
	shr.u32 	%r682, %r189, %r1041;
	and.b32  	%r683, %r682, 1;
	setp.eq.b32 	%p26, %r683, 1;
	not.pred 	%p27, %p26;
	add.s32 	%r684, %r190, %r1041;
	mul.lo.s32 	%r685, %r684, 5;
	mul.wide.u32 	%rd19, %r685, 4;
	add.s64 	%rd7, %rd5, %rd19;
	@%p27 bra 	$L__BB1_45;
	ld.global.u32 	%r686, [%rd7];
	xor.b32  	%r954, %r954, %r686;
	ld.global.u32 	%r687, [%rd7+4];
	xor.b32  	%r953, %r953, %r687;
	ld.global.u32 	%r688, [%rd7+8];
	xor.b32  	%r1044, %r1044, %r688;
	ld.global.u32 	%r689, [%rd7+12];
	xor.b32  	%r1043, %r1043, %r689;
	ld.global.u32 	%r690, [%rd7+16];
	xor.b32  	%r950, %r950, %r690;
$L__BB1_45:
	and.b32  	%r692, %r682, 2;
	setp.eq.s32 	%p28, %r692, 0;
	@%p28 bra 	$L__BB1_47;
	ld.global.u32 	%r693, [%rd7+20];
	xor.b32  	%r954, %r954, %r693;
	ld.global.u32 	%r694, [%rd7+24];
	xor.b32  	%r953, %r953, %r694;
	ld.global.u32 	%r695, [%rd7+28];
	xor.b32  	%r1044, %r1044, %r695;
	ld.global.u32 	%r696, [%rd7+32];
	xor.b32  	%r1043, %r1043, %r696;
	ld.global.u32 	%r697, [%rd7+36];
	xor.b32  	%r950, %r950, %r697;
$L__BB1_47:
	and.b32  	%r699, %r682, 4;
	setp.eq.s32 	%p29, %r699, 0;
	@%p29 bra 	$L__BB1_49;
	ld.global.u32 	%r700, [%rd7+40];
	xor.b32  	%r954, %r954, %r700;
	ld.global.u32 	%r701, [%rd7+44];
	xor.b32  	%r953, %r953, %r701;
	ld.global.u32 	%r702, [%rd7+48];
	xor.b32  	%r1044, %r1044, %r702;
	ld.global.u32 	%r703, [%rd7+52];
	xor.b32  	%r1043, %r1043, %r703;
	ld.global.u32 	%r704, [%rd7+56];
	xor.b32  	%r950, %r950, %r704;
$L__BB1_49:
	and.b32  	%r706, %r682, 8;
	setp.eq.s32 	%p30, %r706, 0;
	@%p30 bra 	$L__BB1_51;
	ld.global.u32 	%r707, [%rd7+60];
	xor.b32  	%r954, %r954, %r707;
	ld.global.u32 	%r708, [%rd7+64];
	xor.b32  	%r953, %r953, %r708;
	ld.global.u32 	%r709, [%rd7+68];
	xor.b32  	%r1044, %r1044, %r709;
	ld.global.u32 	%r710, [%rd7+72];
	xor.b32  	%r1043, %r1043, %r710;
	ld.global.u32 	%r711, [%rd7+76];
	xor.b32  	%r950, %r950, %r711;
$L__BB1_51:
	and.b32  	%r713, %r682, 16;
	setp.eq.s32 	%p31, %r713, 0;
	@%p31 bra 	$L__BB1_53;
	ld.global.u32 	%r714, [%rd7+80];
	xor.b32  	%r954, %r954, %r714;
	ld.global.u32 	%r715, [%rd7+84];
	xor.b32  	%r953, %r953, %r715;
	ld.global.u32 	%r716, [%rd7+88];
	xor.b32  	%r1044, %r1044, %r716;
	ld.global.u32 	%r717, [%rd7+92];
	xor.b32  	%r1043, %r1043, %r717;
	ld.global.u32 	%r718, [%rd7+96];
	xor.b32  	%r950, %r950, %r718;
$L__BB1_53:
	and.b32  	%r720, %r682, 32;
	setp.eq.s32 	%p32, %r720, 0;
	@%p32 bra 	$L__BB1_55;
	ld.global.u32 	%r721, [%rd7+100];
	xor.b32  	%r954, %r954, %r721;
	ld.global.u32 	%r722, [%rd7+104];
	xor.b32  	%r953, %r953, %r722;
	ld.global.u32 	%r723, [%rd7+108];
	xor.b32  	%r1044, %r1044, %r723;
	ld.global.u32 	%r724, [%rd7+112];
	xor.b32  	%r1043, %r1043, %r724;
	ld.global.u32 	%r725, [%rd7+116];
	xor.b32  	%r950, %r950, %r725;
$L__BB1_55:
	and.b32  	%r727, %r682, 64;
	setp.eq.s32 	%p33, %r727, 0;
	@%p33 bra 	$L__BB1_57;
	ld.global.u32 	%r728, [%rd7+120];
	xor.b32  	%r954, %r954, %r728;
	ld.global.u32 	%r729, [%rd7+124];
	xor.b32  	%r953, %r953, %r729;
	ld.global.u32 	%r730, [%rd7+128];
	xor.b32  	%r1044, %r1044, %r730;
	ld.global.u32 	%r731, [%rd7+132];
	xor.b32  	%r1043, %r1043, %r731;
	ld.global.u32 	%r732, [%rd7+136];
	xor.b32  	%r950, %r950, %r732;
$L__BB1_57:
	and.b32  	%r734, %r682, 128;
	setp.eq.s32 	%p34, %r734, 0;
	@%p34 bra 	$L__BB1_59;
	ld.global.u32 	%r735, [%rd7+140];
	xor.b32  	%r954, %r954, %r735;
	ld.global.u32 	%r736, [%rd7+144];
	xor.b32  	%r953, %r953, %r736;
	ld.global.u32 	%r737, [%rd7+148];
	xor.b32  	%r1044, %r1044, %r737;
	ld.global.u32 	%r738, [%rd7+152];
	xor.b32  	%r1043, %r1043, %r738;
	ld.global.u32 	%r739, [%rd7+156];
	xor.b32  	%r950, %r950, %r739;
$L__BB1_59:
	and.b32  	%r741, %r682, 256;
	setp.eq.s32 	%p35, %r741, 0;
	@%p35 bra 	$L__BB1_61;
	ld.global.u32 	%r742, [%rd7+160];
	xor.b32  	%r954, %r954, %r742;
	ld.global.u32 	%r743, [%rd7+164];
	xor.b32  	%r953, %r953, %r743;
	ld.global.u32 	%r744, [%rd7+168];
	xor.b32  	%r1044, %r1044, %r744;
	ld.global.u32 	%r745, [%rd7+172];
	xor.b32  	%r1043, %r1043, %r745;
	ld.global.u32 	%r746, [%rd7+176];
	xor.b32  	%r950, %r950, %r746;
$L__BB1_61:
	and.b32  	%r748, %r682, 512;
	setp.eq.s32 	%p36, %r748, 0;
	@%p36 bra 	$L__BB1_63;
	ld.global.u32 	%r749, [%rd7+180];
	xor.b32  	%r954, %r954, %r749;
	ld.global.u32 	%r750, [%rd7+184];
	xor.b32  	%r953, %r953, %r750;
	ld.global.u32 	%r751, [%rd7+188];
	xor.b32  	%r1044, %r1044, %r751;
	ld.global.u32 	%r752, [%rd7+192];
	xor.b32  	%r1043, %r1043, %r752;
	ld.global.u32 	%r753, [%rd7+196];
	xor.b32  	%r950, %r950, %r753;
$L__BB1_63:
	and.b32  	%r755, %r682, 1024;
	setp.eq.s32 	%p37, %r755, 0;
	@%p37 bra 	$L__BB1_65;
	ld.global.u32 	%r756, [%rd7+200];
	xor.b32  	%r954, %r954, %r756;
	ld.global.u32 	%r757, [%rd7+204];
	xor.b32  	%r953, %r953, %r757;
	ld.global.u32 	%r758, [%rd7+208];
	xor.b32  	%r1044, %r1044, %r758;
	ld.global.u32 	%r759, [%rd7+212];
	xor.b32  	%r1043, %r1043, %r759;
	ld.global.u32 	%r760, [%rd7+216];
	xor.b32  	%r950, %r950, %r760;
$L__BB1_65:
	and.b32  	%r762, %r682, 2048;
	setp.eq.s32 	%p38, %r762, 0;
	@%p38 bra 	$L__BB1_67;
	ld.global.u32 	%r763, [%rd7+220];
	xor.b32  	%r954, %r954, %r763;
	ld.global.u32 	%r764, [%rd7+224];
	xor.b32  	%r953, %r953, %r764;
	ld.global.u32 	%r765, [%rd7+228];
	xor.b32  	%r1044, %r1044, %r765;
	ld.global.u32 	%r766, [%rd7+232];
	xor.b32  	%r1043, %r1043, %r766;
	ld.global.u32 	%r767, [%rd7+236];
	xor.b32  	%r950, %r950, %r767;
$L__BB1_67:
	and.b32  	%r769, %r682, 4096;
	setp.eq.s32 	%p39, %r769, 0;
	@%p39 bra 	$L__BB1_69;
	ld.global.u32 	%r770, [%rd7+240];
	xor.b32  	%r954, %r954, %r770;
	ld.global.u32 	%r771, [%rd7+244];
	xor.b32  	%r953, %r953, %r771;
	ld.global.u32 	%r772, [%rd7+248];
	xor.b32  	%r1044, %r1044, %r772;
	ld.global.u32 	%r773, [%rd7+252];
	xor.b32  	%r1043, %r1043, %r773;
	ld.global.u32 	%r774, [%rd7+256];
	xor.b32  	%r950, %r950, %r774;
$L__BB1_69:
	and.b32  	%r776, %r682, 8192;
	setp.eq.s32 	%p40, %r776, 0;
	@%p40 bra 	$L__BB1_71;
	ld.global.u32 	%r777, [%rd7+260];
	xor.b32  	%r954, %r954, %r777;
	ld.global.u32 	%r778, [%rd7+264];
	xor.b32  	%r953, %r953, %r778;
	ld.global.u32 	%r779, [%rd7+268];
	xor.b32  	%r1044, %r1044, %r779;
	ld.global.u32 	%r780, [%rd7+272];
	xor.b32  	%r1043, %r1043, %r780;
	ld.global.u32 	%r781, [%rd7+276];
	xor.b32  	%r950, %r950, %r781;
$L__BB1_71:
	and.b32  	%r783, %r682, 16384;
	setp.eq.s32 	%p41, %r783, 0;
	@%p41 bra 	$L__BB1_73;
	ld.global.u32 	%r784, [%rd7+280];
	xor.b32  	%r954, %r954, %r784;
	ld.global.u32 	%r785, [%rd7+284];
	xor.b32  	%r953, %r953, %r785;
	ld.global.u32 	%r786, [%rd7+288];
	xor.b32  	%r1044, %r1044, %r786;
	ld.global.u32 	%r787, [%rd7+292];
	xor.b32  	%r1043, %r1043, %r787;
	ld.global.u32 	%r788, [%rd7+296];
	xor.b32  	%r950, %r950, %r788;
$L__BB1_73:
	and.b32  	%r790, %r682, 32768;
	setp.eq.s32 	%p42, %r790, 0;
	@%p42 bra 	$L__BB1_75;
	ld.global.u32 	%r791, [%rd7+300];
	xor.b32  	%r954, %r954, %r791;
	ld.global.u32 	%r792, [%rd7+304];
	xor.b32  	%r953, %r953, %r792;
	ld.global.u32 	%r793, [%rd7+308];
	xor.b32  	%r1044, %r1044, %r793;
	ld.global.u32 	%r794, [%rd7+312];
	xor.b32  	%r1043, %r1043, %r794;
	ld.global.u32 	%r795, [%rd7+316];
	xor.b32  	%r950, %r950, %r795;
$L__BB1_75:
	add.s32 	%r1041, %r1041, 16;
	setp.ne.s32 	%p43, %r1041, 32;
	@%p43 bra 	$L__BB1_43;
	mad.lo.s32 	%r796, %r1035, -31, %r190;
	add.s32 	%r1035, %r796, 1;
	setp.ne.s32 	%p44, %r1035, 5;
	@%p44 bra 	$L__BB1_42;
	st.local.u32 	[%rd1+4], %r954;
	st.local.v2.u32 	[%rd1+8], {%r953, %r1044};
	st.local.v2.u32 	[%rd1+16], {%r1043, %r950};
	setp.ne.s64 	%p45, %rd4, 3;
	@%p45 bra 	$L__BB1_115;
	mov.b32 	%r950, 0;
	mov.u32 	%r1135, %r950;
	mov.u32 	%r1136, %r950;
	mov.u32 	%r953, %r950;
	mov.u32 	%r954, %r950;
	mov.u32 	%r1127, %r950;
$L__BB1_79:
	mul.wide.u32 	%rd20, %r1127, 4;
	add.s64 	%rd21, %rd1, %rd20;
	ld.local.u32 	%r365, [%rd21+4];
	shl.b32 	%r366, %r1127, 5;
	mov.b32 	%r1133, 0;
$L__BB1_80:
	.pragma "nounroll";
	shr.u32 	%r799, %r365, %r1133;
	and.b32  	%r800, %r799, 1;
	setp.eq.b32 	%p46, %r800, 1;
	not.pred 	%p47, %p46;
	add.s32 	%r801, %r366, %r1133;
	mul.lo.s32 	%r802, %r801, 5;
	mul.wide.u32 	%rd22, %r802, 4;
	add.s64 	%rd8, %rd5, %rd22;
	@%p47 bra 	$L__BB1_82;
	ld.global.u32 	%r803, [%rd8];
	xor.b32  	%r954, %r954, %r803;
	ld.global.u32 	%r804, [%rd8+4];
	xor.b32  	%r953, %r953, %r804;
	ld.global.u32 	%r805, [%rd8+8];
	xor.b32  	%r1136, %r1136, %r805;
	ld.global.u32 	%r806, [%rd8+12];
	xor.b32  	%r1135, %r1135, %r806;
	ld.global.u32 	%r807, [%rd8+16];
	xor.b32  	%r950, %r950, %r807;
$L__BB1_82:
	and.b32  	%r809, %r799, 2;
	setp.eq.s32 	%p48, %r809, 0;
	@%p48 bra 	$L__BB1_84;
	ld.global.u32 	%r810, [%rd8+20];
	xor.b32  	%r954, %r954, %r810;
	ld.global.u32 	%r811, [%rd8+24];
	xor.b32  	%r953, %r953, %r811;
	ld.global.u32 	%r812, [%rd8+28];
	xor.b32  	%r1136, %r1136, %r812;
	ld.global.u32 	%r813, [%rd8+32];
	xor.b32  	%r1135, %r1135, %r813;
	ld.global.u32 	%r814, [%rd8+36];
	xor.b32  	%r950, %r950, %r814;
$L__BB1_84:
	and.b32  	%r816, %r799, 4;
	setp.eq.s32 	%p49, %r816, 0;
	@%p49 bra 	$L__BB1_86;
	ld.global.u32 	%r817, [%rd8+40];
	xor.b32  	%r954, %r954, %r817;
	ld.global.u32 	%r818, [%rd8+44];
	xor.b32  	%r953, %r953, %r818;
	ld.global.u32 	%r819, [%rd8+48];
	xor.b32  	%r1136, %r1136, %r819;
	ld.global.u32 	%r820, [%rd8+52];
	xor.b32  	%r1135, %r1135, %r820;
	ld.global.u32 	%r821, [%rd8+56];
	xor.b32  	%r950, %r950, %r821;
$L__BB1_86:
	and.b32  	%r823, %r799, 8;
	setp.eq.s32 	%p50, %r823, 0;
	@%p50 bra 	$L__BB1_88;
	ld.global.u32 	%r824, [%rd8+60];
	xor.b32  	%r954, %r954, %r824;
	ld.global.u32 	%r825, [%rd8+64];
	xor.b32  	%r953, %r953, %r825;
	ld.global.u32 	%r826, [%rd8+68];
	xor.b32  	%r1136, %r1136, %r826;
	ld.global.u32 	%r827, [%rd8+72];
	xor.b32  	%r1135, %r1135, %r827;
	ld.global.u32 	%r828, [%rd8+76];
	xor.b32  	%r950, %r950, %r828;
$L__BB1_88:
	and.b32  	%r830, %r799, 16;
	setp.eq.s32 	%p51, %r830, 0;
	@%p51 bra 	$L__BB1_90;
	ld.global.u32 	%r831, [%rd8+80];
	xor.b32  	%r954, %r954, %r831;
	ld.global.u32 	%r832, [%rd8+84];
	xor.b32  	%r953, %r953, %r832;
	ld.global.u32 	%r833, [%rd8+88];
	xor.b32  	%r1136, %r1136, %r833;
	ld.global.u32 	%r834, [%rd8+92];
	xor.b32  	%r1135, %r1135, %r834;
	ld.global.u32 	%r835, [%rd8+96];
	xor.b32  	%r950, %r950, %r835;
$L__BB1_90:
	and.b32  	%r837, %r799, 32;
	setp.eq.s32 	%p52, %r837, 0;
	@%p52 bra 	$L__BB1_92;
	ld.global.u32 	%r838, [%rd8+100];
	xor.b32  	%r954, %r954, %r838;
	ld.global.u32 	%r839, [%rd8+104];
	xor.b32  	%r953, %r953, %r839;
	ld.global.u32 	%r840, [%rd8+108];
	xor.b32  	%r1136, %r1136, %r840;
	ld.global.u32 	%r841, [%rd8+112];
	xor.b32  	%r1135, %r1135, %r841;
	ld.global.u32 	%r842, [%rd8+116];
	xor.b32  	%r950, %r950, %r842;
$L__BB1_92:
	and.b32  	%r844, %r799, 64;
	setp.eq.s32 	%p53, %r844, 0;
	@%p53 bra 	$L__BB1_94;
	ld.global.u32 	%r845, [%rd8+120];
	xor.b32  	%r954, %r954, %r845;
	ld.global.u32 	%r846, [%rd8+124];
	xor.b32  	%r953, %r953, %r846;
	ld.global.u32 	%r847, [%rd8+128];
	xor.b32  	%r1136, %r1136, %r847;
	ld.global.u32 	%r848, [%rd8+132];
	xor.b32  	%r1135, %r1135, %r848;
	ld.global.u32 	%r849, [%rd8+136];
	xor.b32  	%r950, %r950, %r849;
$L__BB1_94:
	and.b32  	%r851, %r799, 128;
	setp.eq.s32 	%p54, %r851, 0;
	@%p54 bra 	$L__BB1_96;
	ld.global.u32 	%r852, [%rd8+140];
	xor.b32  	%r954, %r954, %r852;
	ld.global.u32 	%r853, [%rd8+144];
	xor.b32  	%r953, %r953, %r853;
	ld.global.u32 	%r854, [%rd8+148];
	xor.b32  	%r1136, %r1136, %r854;
	ld.global.u32 	%r855, [%rd8+152];
	xor.b32  	%r1135, %r1135, %r855;
	ld.global.u32 	%r856, [%rd8+156];
	xor.b32  	%r950, %r950, %r856;
$L__BB1_96:
	and.b32  	%r858, %r799, 256;
	setp.eq.s32 	%p55, %r858, 0;
	@%p55 bra 	$L__BB1_98;
	ld.global.u32 	%r859, [%rd8+160];
	xor.b32  	%r954, %r954, %r859;
	ld.global.u32 	%r860, [%rd8+164];
	xor.b32  	%r953, %r953, %r860;
	ld.global.u32 	%r861, [%rd8+168];
	xor.b32  	%r1136, %r1136, %r861;
	ld.global.u32 	%r862, [%rd8+172];
	xor.b32  	%r1135, %r1135, %r862;
	ld.global.u32 	%r863, [%rd8+176];
	xor.b32  	%r950, %r950, %r863;
$L__BB1_98:
	and.b32  	%r865, %r799, 512;
	setp.eq.s32 	%p56, %r865, 0;
	@%p56 bra 	$L__BB1_100;
	ld.global.u32 	%r866, [%rd8+180];
	xor.b32  	%r954, %r954, %r866;
	ld.global.u32 	%r867, [%rd8+184];
	xor.b32  	%r953, %r953, %r867;
	ld.global.u32 	%r868, [%rd8+188];
	xor.b32  	%r1136, %r1136, %r868;
	ld.global.u32 	%r869, [%rd8+192];
	xor.b32  	%r1135, %r1135, %r869;
	ld.global.u32 	%r870, [%rd8+196];
	xor.b32  	%r950, %r950, %r870;
$L__BB1_100:
	and.b32  	%r872, %r799, 1024;
	setp.eq.s32 	%p57, %r872, 0;
	@%p57 bra 	$L__BB1_102;
	ld.global.u32 	%r873, [%rd8+200];
	xor.b32  	%r954, %r954, %r873;
	ld.global.u32 	%r874, [%rd8+204];
	xor.b32  	%r953, %r953, %r874;
	ld.global.u32 	%r875, [%rd8+208];
	xor.b32  	%r1136, %r1136, %r875;
	ld.global.u32 	%r876, [%rd8+212];
	xor.b32  	%r1135, %r1135, %r876;
	ld.global.u32 	%r877, [%rd8+216];
	xor.b32  	%r950, %r950, %r877;
$L__BB1_102:
	and.b32  	%r879, %r799, 2048;
	setp.eq.s32 	%p58, %r879, 0;
	@%p58 bra 	$L__BB1_104;
	ld.global.u32 	%r880, [%rd8+220];
	xor.b32  	%r954, %r954, %r880;
	ld.global.u32 	%r881, [%rd8+224];
	xor.b32  	%r953, %r953, %r881;
	ld.global.u32 	%r882, [%rd8+228];
	xor.b32  	%r1136, %r1136, %r882;
	ld.global.u32 	%r883, [%rd8+232];
	xor.b32  	%r1135, %r1135, %r883;
	ld.global.u32 	%r884, [%rd8+236];
	xor.b32  	%r950, %r950, %r884;
$L__BB1_104:
	and.b32  	%r886, %r799, 4096;
	setp.eq.s32 	%p59, %r886, 0;
	@%p59 bra 	$L__BB1_106;
	ld.global.u32 	%r887, [%rd8+240];
	xor.b32  	%r954, %r954, %r887;
	ld.global.u32 	%r888, [%rd8+244];
	xor.b32  	%r953, %r953, %r888;
	ld.global.u32 	%r889, [%rd8+248];
	xor.b32  	%r1136, %r1136, %r889;
	ld.global.u32 	%r890, [%rd8+252];
	xor.b32  	%r1135, %r1135, %r890;
	ld.global.u32 	%r891, [%rd8+256];
	xor.b32  	%r950, %r950, %r891;
$L__BB1_106:
	and.b32  	%r893, %r799, 8192;
	setp.eq.s32 	%p60, %r893, 0;
	@%p60 bra 	$L__BB1_108;
	ld.global.u32 	%r894, [%rd8+260];
	xor.b32  	%r954, %r954, %r894;
	ld.global.u32 	%r895, [%rd8+264];
	xor.b32  	%r953, %r953, %r895;
	ld.global.u32 	%r896, [%rd8+268];
	xor.b32  	%r1136, %r1136, %r896;
	ld.global.u32 	%r897, [%rd8+272];
	xor.b32  	%r1135, %r1135, %r897;
	ld.global.u32 	%r898, [%rd8+276];
	xor.b32  	%r950, %r950, %r898;
$L__BB1_108:
	and.b32  	%r900, %r799, 16384;
	setp.eq.s32 	%p61, %r900, 0;
	@%p61 bra 	$L__BB1_110;
	ld.global.u32 	%r901, [%rd8+280];
	xor.b32  	%r954, %r954, %r901;
	ld.global.u32 	%r902, [%rd8+284];
	xor.b32  	%r953, %r953, %r902;
	ld.global.u32 	%r903, [%rd8+288];
	xor.b32  	%r1136, %r1136, %r903;
	ld.global.u32 	%r904, [%rd8+292];
	xor.b32  	%r1135, %r1135, %r904;
	ld.global.u32 	%r905, [%rd8+296];
	xor.b32  	%r950, %r950, %r905;
$L__BB1_110:
	and.b32  	%r907, %r799, 32768;
	setp.eq.s32 	%p62, %r907, 0;
	@%p62 bra 	$L__BB1_112;
	ld.global.u32 	%r908, [%rd8+300];
	xor.b32  	%r954, %r954, %r908;
	ld.global.u32 	%r909, [%rd8+304];
	xor.b32  	%r953, %r953, %r909;
	ld.global.u32 	%r910, [%rd8+308];
	xor.b32  	%r1136, %r1136, %r910;
	ld.global.u32 	%r911, [%rd8+312];
	xor.b32  	%r1135, %r1135, %r911;
	ld.global.u32 	%r912, [%rd8+316];
	xor.b32  	%r950, %r950, %r912;
$L__BB1_112:
	add.s32 	%r1133, %r1133, 16;
	setp.ne.s32 	%p63, %r1133, 32;
	@%p63 bra 	$L__BB1_80;
	mad.lo.s32 	%r913, %r1127, -31, %r366;
	add.s32 	%r1127, %r913, 1;
	setp.ne.s32 	%p64, %r1127, 5;
	@%p64 bra 	$L__BB1_79;
	st.local.u32 	[%rd1+4], %r954;
	st.local.v2.u32 	[%rd1+8], {%r953, %r1136};
	st.local.v2.u32 	[%rd1+16], {%r1135, %r950};
$L__BB1_115:
	shr.u64 	%rd26, %rd3, 2;
	add.s32 	%r937, %r937, 1;
	setp.gt.u64 	%p65, %rd3, 3;
	@%p65 bra 	$L__BB1_3;
$L__BB1_116:
	shr.u32 	%r914, %r954, 2;
	xor.b32  	%r915, %r914, %r954;
	shl.b32 	%r916, %r950, 4;
	shl.b32 	%r917, %r915, 1;
	xor.b32  	%r918, %r917, %r916;
	xor.b32  	%r919, %r918, %r915;
	xor.b32  	%r920, %r919, %r950;
	add.s32 	%r921, %r920, -771147972;
	shr.u32 	%r922, %r953, 2;
	xor.b32  	%r923, %r922, %r953;
	shl.b32 	%r924, %r920, 4;
	shl.b32 	%r925, %r923, 1;
	xor.b32  	%r926, %r925, %r924;
	xor.b32  	%r927, %r926, %r923;
	xor.b32  	%r928, %r927, %r920;
	add.s32 	%r929, %r928, -770785535;
	cvt.rn.f32.u32 	%f1, %r921;
	fma.rn.f32 	%f2, %f1, 0f2F800000, 0f2F000000;
	cvt.rn.f32.u32 	%f3, %r929;
	fma.rn.f32 	%f4, %f3, 0f30C90FDB, 0f30490FDB;
	setp.lt.f32 	%p66, %f2, 0f00800000;
	mul.f32 	%f5, %f2, 0f4B000000;
	selp.f32 	%f6, %f5, %f2, %p66;
	selp.f32 	%f7, 0fC1B80000, 0f00000000, %p66;
	mov.b32 	%r930, %f6;
	add.s32 	%r931, %r930, -1059760811;
	and.b32  	%r932, %r931, -8388608;
	sub.s32 	%r933, %r930, %r932;
	mov.b32 	%f8, %r933;
	cvt.rn.f32.s32 	%f9, %r932;
	fma.rn.f32 	%f10, %f9, 0f34000000, %f7;
	add.f32 	%f11, %f8, 0fBF800000;
	fma.rn.f32 	%f12, %f11, 0fBE055027, 0f3E1039F6;
	fma.rn.f32 	%f13, %f12, %f11, 0fBDF8CDCC;
	fma.rn.f32 	%f14, %f13, %f11, 0f3E0F2955;
	fma.rn.f32 	%f15, %f14, %f11, 0fBE2AD8B9;
	fma.rn.f32 	%f16, %f15, %f11, 0f3E4CED0B;
	fma.rn.f32 	%f17, %f16, %f11, 0fBE7FFF22;
	fma.rn.f32 	%f18, %f17, %f11, 0f3EAAAA78;
	fma.rn.f32 	%f19, %f18, %f11, 0fBF000000;
	mul.f32 	%f20, %f11, %f19;
	fma.rn.f32 	%f21, %f20, %f11, %f11;
	fma.rn.f32 	%f22, %f10, 0f3F317218, %f21;
	setp.gt.u32 	%p67, %r930, 2139095039;
	fma.rn.f32 	%f23, %f6, 0f7F800000, 0f7F800000;
	selp.f32 	%f24, %f23, %f22, %p67;
	setp.eq.f32 	%p68, %f6, 0f00000000;
	mul.f32 	%f25, %f24, 0fC0000000;
	selp.f32 	%f26, 0f7F800000, %f25, %p68;
	sqrt.rn.f32 	%f27, %f26;
	sin.approx.f32 	%f28, %f4;
	mul.f32 	%f29, %f27, %f28;
	cvt.rn.f32.s32 	%f30, %r543;
	mov.f32 	%f31, 0f40000000;
	div.rn.f32 	%f32, %f31, %f30;
	sqrt.rn.f32 	%f33, %f32;
	mul.f32 	%f34, %f29, %f33;
	cvta.to.global.u64 	%rd23, %rd10;
	shl.b64 	%rd24, %rd2, 2;
	add.s64 	%rd25, %rd23, %rd24;
	st.global.f32 	[%rd25], %f34;
$L__BB1_117:
	ret;

}


// ===== COMPILED SASS (sm_100) =====

	.target	sm_100

	.elftype	@"ET_EXEC"


//--------------------- .note.nv.tkinfo           --------------------------
	.section	.note.nv.tkinfo,"",@"SHT_NOTE"
	.sectionflags	@"SHF_NOTE_NV_TKINFO"
	.tkinfo
        /*0018*/ 	.word	0x00000002
        /*0030*/ 	.string	""
        /*0030*/ 	.string	"ptxas"
        /*0030*/ 	.string	"Cuda compilation tools, release 13.0, V13.0.88"
        /*0030*/ 	.string	"Build cuda_13.0.r13.0/compiler.36424714_0"
        /*0030*/ 	.string	"-arch sm_100 -m 64 "



//--------------------- .note.nv.cuinfo           --------------------------
	.section	.note.nv.cuinfo,"",@"SHT_NOTE"
	.sectionflags	@"SHF_NOTE_NV_CUINFO"
        /*0018*/ 	.short	0x0002
        /*001a*/ 	.short	0x0064
        /*001c*/ 	.short	0x0082
	.zero		2


//--------------------- .nv.info                  --------------------------
	.section	.nv.info,"",@"SHT_CUDA_INFO"
	.align	4


	//----- nvinfo : EIATTR_REGCOUNT
	.align		4
        /*0000*/ 	.byte	0x04, 0x2f
        /*0002*/ 	.short	(.L_10 - .L_9)
	.align		4
.L_9:
        /*0004*/ 	.word	index@(_Z10matmut_addiiiPfS_S_S_)
        /*0008*/ 	.word	0x0000001c


	//----- nvinfo : EIATTR_FRAME_SIZE
	.align		4
.L_10:
        /*000c*/ 	.byte	0x04, 0x11
        /*000e*/ 	.short	(.L_12 - .L_11)
	.align		4
.L_11:
        /*0010*/ 	.word	index@(_Z10matmut_addiiiPfS_S_S_)
        /*0014*/ 	.word	0x00000000


	//----- nvinfo : EIATTR_REGCOUNT
	.align		4
.L_12:
        /*0018*/ 	.byte	0x04, 0x2f
        /*001a*/ 	.short	(.L_14 - .L_13)
	.align		4
.L_13:
        /*001c*/ 	.word	index@(_Z19init_kaiming_normaliiPf)
        /*0020*/ 	.word	0x00000020


	//----- nvinfo : EIATTR_FRAME_SIZE
	.align		4
.L_14:
        /*0024*/ 	.byte	0x04, 0x11
        /*0026*/ 	.short	(.L_16 - .L_15)
	.align		4
.L_15:
        /*0028*/ 	.word	index@($__internal_1_$__cuda_sm3x_div_rn_noftz_f32_slowpath)
        /*002c*/ 	.word	0x00000030


	//----- nvinfo : EIATTR_FRAME_SIZE
	.align		4
.L_16:
        /*0030*/ 	.byte	0x04, 0x11
        /*0032*/ 	.short	(.L_18 - .L_17)
	.align		4
.L_17:
        /*0034*/ 	.word	index@($__internal_0_$__cuda_sm20_sqrt_rn_f32_slowpath)
        /*0038*/ 	.word	0x00000030


	//----- nvinfo : EIATTR_FRAME_SIZE
	.align		4
.L_18:
        /*003c*/ 	.byte	0x04, 0x11
        /*003e*/ 	.short	(.L_20 - .L_19)
	.align		4
.L_19:
        /*0040*/ 	.word	index@(_Z19init_kaiming_normaliiPf)
        /*0044*/ 	.word	0x00000030


	//----- nvinfo : EIATTR_MIN_STACK_SIZE
	.align		4
.L_20:
        /*0048*/ 	.byte	0x04, 0x12
        /*004a*/ 	.short	(.L_22 - .L_21)
	.align		4
.L_21:
        /*004c*/ 	.word	index@(_Z19init_kaiming_normaliiPf)
        /*0050*/ 	.word	0x00000030


	//----- nvinfo : EIATTR_MIN_STACK_SIZE
	.align		4
.L_22:
        /*0054*/ 	.byte	0x04, 0x12
        /*0056*/ 	.short	(.L_24 - .L_23)
	.align		4
.L_23:
        /*0058*/ 	.word	index@(_Z10matmut_addiiiPfS_S_S_)
        /*005c*/ 	.word	0x00000000
.L_24:


//--------------------- .nv.compat                --------------------------
	.section	.nv.compat,"",@"SHT_CUDA_COMPAT_INFO"
	.align	4
        /*0000*/ 	.byte	0x02, 0x09, 0x00, 0x00, 0x02, 0x02, 0x01, 0x00, 0x02, 0x05, 0x05, 0x00, 0x03, 0x07, 0x01, 0x01
        /*0010*/ 	.byte	0x02, 0x03, 0x00, 0x00, 0x02, 0x06, 0x01, 0x00, 0x04, 0x0b, 0x08, 0x00, 0x01, 0x00, 0x00, 0x00
        /*0020*/ 	.byte	0x00, 0x00, 0x00, 0x00


//--------------------- .nv.info._Z19init_kaiming_normaliiPf --------------------------
	.section	.nv.info._Z19init_kaiming_normaliiPf,"",@"SHT_CUDA_INFO"
	.sectionflags	@""
	.align	4


	//----- nvinfo : EIATTR_CUDA_API_VERSION
	.align		4
        /*0000*/ 	.byte	0x04, 0x37
        /*0002*/ 	.short	(.L_26 - .L_25)
.L_25:
        /*0004*/ 	.word	0x00000082


	//----- nvinfo : EIATTR_KPARAM_INFO
	.align		4
.L_26:
        /*0008*/ 	.byte	0x04, 0x17
        /*000a*/ 	.short	(.L_28 - .L_27)
.L_27:
        /*000c*/ 	.word	0x00000000
        /*0010*/ 	.short	0x0002
        /*0012*/ 	.short	0x0008
        /*0014*/ 	.byte	0x00, 0xf5, 0x21, 0x00


	//----- nvinfo : EIATTR_KPARAM_INFO
	.align		4
.L_28:
        /*0018*/ 	.byte	0x04, 0x17
        /*001a*/ 	.short	(.L_30 - .L_29)
.L_29:
        /*001c*/ 	.word	0x00000000
        /*0020*/ 	.short	0x0001
        /*0022*/ 	.short	0x0004
        /*0024*/ 	.byte	0x00, 0xf0, 0x11, 0x00


	//----- nvinfo : EIATTR_KPARAM_INFO
	.align		4
.L_30:
        /*0028*/ 	.byte	0x04, 0x17
        /*002a*/ 	.short	(.L_32 - .L_31)
.L_31:
        /*002c*/ 	.word	0x00000000
        /*0030*/ 	.short	0x0000
        /*0032*/ 	.short	0x0000
        /*0034*/ 	.byte	0x00, 0xf0, 0x11, 0x00


	//----- nvinfo : EIATTR_SPARSE_MMA_MASK
	.align		4
.L_32:
        /*0038*/ 	.byte	0x03, 0x50
        /*003a*/ 	.short	0x0000


	//----- nvinfo : EIATTR_MAXREG_COUNT
	.align		4
        /*003c*/ 	.byte	0x03, 0x1b
        /*003e*/ 	.short	0x00ff


	//----- nvinfo : EIATTR_MERCURY_ISA_VERSION
	.align		4
        /*0040*/ 	.byte	0x03, 0x5f
        /*0042*/ 	.short	0x0101


	//----- nvinfo : EIATTR_VRC_CTA_INIT_COUNT
	.align		4
        /*0044*/ 	.byte	0x02, 0x4a
	.zero		1
	.zero		1


	//----- nvinfo : EIATTR_EXIT_INSTR_OFFSETS
	.align		4
        /*0048*/ 	.byte	0x04, 0x1c
        /*004a*/ 	.short	(.L_34 - .L_33)


	//   ....[0]....
.L_33:
        /*004c*/ 	.word	0x000000d0


	//   ....[1]....
        /*0050*/ 	.word	0x00002d70


	//----- nvinfo : EIATTR_CRS_STACK_SIZE
	.align		4
.L_34:
        /*0054*/ 	.byte	0x04, 0x1e
        /*0056*/ 	.short	(.L_36 - .L_35)
.L_35:
        /*0058*/ 	.word	0x00000000


	//----- nvinfo : EIATTR_CBANK_PARAM_SIZE
	.align		4
.L_36:
        /*005c*/ 	.byte	0x03, 0x19
        /*005e*/ 	.short	0x0010


	//----- nvinfo : EIATTR_PARAM_CBANK
	.align		4
        /*0060*/ 	.byte	0x04, 0x0a
        /*0062*/ 	.short	(.L_38 - .L_37)
	.align		4
.L_37:
        /*0064*/ 	.word	index@(.nv.constant0._Z19init_kaiming_normaliiPf)
        /*0068*/ 	.short	0x0380
        /*006a*/ 	.short	0x0010


	//----- nvinfo : EIATTR_SW_WAR
	.align		4
.L_38:
        /*006c*/ 	.byte	0x04, 0x36
        /*006e*/ 	.short	(.L_40 - .L_39)
.L_39:
        /*0070*/ 	.word	0x00000008
.L_40:


//--------------------- .nv.info._Z10matmut_addiiiPfS_S_S_ --------------------------
	.section	.nv.info._Z10matmut_addiiiPfS_S_S_,"",@"SHT_CUDA_INFO"
	.sectionflags	@""
	.align	4


	//----- nvinfo : EIATTR_CUDA_API_VERSION
	.align		4
        /*0000*/ 	.byte	0x04, 0x37
        /*0002*/ 	.short	(.L_42 - .L_41)
.L_41:
        /*0004*/ 	.word	0x00000082


	//----- nvinfo : EIATTR_KPARAM_INFO
	.align		4
.L_42:
        /*0008*/ 	.byte	0x04, 0x17
        /*000a*/ 	.short	(.L_44 - .L_43)
.L_43:
        /*000c*/ 	.word	0x00000000
        /*0010*/ 	.short	0x0006
        /*0012*/ 	.short	0x0028
        /*0014*/ 	.byte	0x00, 0xf5, 0x21, 0x00


	//----- nvinfo : EIATTR_KPARAM_INFO
	.align		4
.L_44:
        /*0018*/ 	.byte	0x04, 0x17
        /*001a*/ 	.short	(.L_46 - .L_45)
.L_45:
        /*001c*/ 	.word	0x00000000
        /*0020*/ 	.short	0x0005
        /*0022*/ 	.short	0x0020
        /*0024*/ 	.byte	0x00, 0xf5, 0x21, 0x00


	//----- nvinfo : EIATTR_KPARAM_INFO
	.align		4
.L_46:
        /*0028*/ 	.byte	0x04, 0x17
        /*002a*/ 	.short	(.L_48 - .L_47)
.L_47:
        /*002c*/ 	.word	0x00000000
        /*0030*/ 	.short	0x0004
        /*0032*/ 	.short	0x0018
        /*0034*/ 	.byte	0x00, 0xf5, 0x21, 0x00


	//----- nvinfo : EIATTR_KPARAM_INFO
	.align		4
.L_48:
        /*0038*/ 	.byte	0x04, 0x17
        /*003a*/ 	.short	(.L_50 - .L_49)
.L_49:
        /*003c*/ 	.word	0x00000000
        /*0040*/ 	.short	0x0003
        /*0042*/ 	.short	0x0010
        /*0044*/ 	.byte	0x00, 0xf5, 0x21, 0x00


	//----- nvinfo : EIATTR_KPARAM_INFO
	.align		4
.L_50:
        /*0048*/ 	.byte	0x04, 0x17
        /*004a*/ 	.short	(.L_52 - .L_51)
.L_51:
        /*004c*/ 	.word	0x00000000
        /*0050*/ 	.short	0x0002
        /*0052*/ 	.short	0x0008
        /*0054*/ 	.byte	0x00, 0xf0, 0x11, 0x00


	//----- nvinfo : EIATTR_KPARAM_INFO
	.align		4
.L_52:
        /*0058*/ 	.byte	0x04, 0x17
        /*005a*/ 	.short	(.L_54 - .L_53)
.L_53:
        /*005c*/ 	.word	0x00000000
        /*0060*/ 	.short	0x0001
        /*0062*/ 	.short	0x0004
        /*0064*/ 	.byte	0x00, 0xf0, 0x11, 0x00


	//----- nvinfo : EIATTR_KPARAM_INFO
	.align		4
.L_54:
        /*0068*/ 	.byte	0x04, 0x17
        /*006a*/ 	.short	(.L_56 - .L_55)
.L_55:
        /*006c*/ 	.word	0x00000000
        /*0070*/ 	.short	0x0000
        /*0072*/ 	.short	0x0000
        /*0074*/ 	.byte	0x00, 0xf0, 0x11, 0x00


	//----- nvinfo : EIATTR_SPARSE_MMA_MASK
	.align		4
.L_56:
        /*0078*/ 	.byte	0x03, 0x50
        /*007a*/ 	.short	0x0000


	//----- nvinfo : EIATTR_MAXREG_COUNT
	.align		4
        /*007c*/ 	.byte	0x03, 0x1b
        /*007e*/ 	.short	0x00ff


	//----- nvinfo : EIATTR_MERCURY_ISA_VERSION
	.align		4
        /*0080*/ 	.byte	0x03, 0x5f
        /*0082*/ 	.short	0x0101


	//----- nvinfo : EIATTR_VRC_CTA_INIT_COUNT
	.align		4
        /*0084*/ 	.byte	0x02, 0x4a
	.zero		1
	.zero		1


	//----- nvinfo : EIATTR_EXIT_INSTR_OFFSETS
	.align		4
        /*0088*/ 	.byte	0x04, 0x1c
        /*008a*/ 	.short	(.L_58 - .L_57)


	//   ....[0]....
.L_57:
        /*008c*/ 	.word	0x000000d0


	//   ....[1]....
        /*0090*/ 	.word	0x00000180


	//   ....[2]....
        /*0094*/ 	.word	0x00000560


	//   ....[3]....
        /*0098*/ 	.word	0x000007a0


	//   ....[4]....
        /*009c*/ 	.word	0x00000940


	//   ....[5]....
        /*00a0*/ 	.word	0x000009f0


	//----- nvinfo : EIATTR_CBANK_PARAM_SIZE
	.align		4
.L_58:
        /*00a4*/ 	.byte	0x03, 0x19
        /*00a6*/ 	.short	0x0030


	//----- nvinfo : EIATTR_PARAM_CBANK
	.align		4
        /*00a8*/ 	.byte	0x04, 0x0a
        /*00aa*/ 	.short	(.L_60 - .L_59)
	.align		4
.L_59:
        /*00ac*/ 	.word	index@(.nv.constant0._Z10matmut_addiiiPfS_S_S_)
        /*00b0*/ 	.short	0x0380
        /*00b2*/ 	.short	0x0030


	//----- nvinfo : EIATTR_SW_WAR
	.align		4
.L_60:
        /*00b4*/ 	.byte	0x04, 0x36
        /*00b6*/ 	.short	(.L_62 - .L_61)
.L_61:
        /*00b8*/ 	.word	0x00000008
.L_62:


//--------------------- .nv.callgraph             --------------------------
	.section	.nv.callgraph,"",@"SHT_CUDA_CALLGRAPH"
	.align	4
	.sectionentsize	8
	.align		4
        /*0000*/ 	.word	0x00000000
	.align		4
        /*0004*/ 	.word	0xffffffff
	.align		4
        /*0008*/ 	.word	0x00000000
	.align		4
        /*000c*/ 	.word	0xfffffffe
	.align		4
        /*0010*/ 	.word	0x00000000
	.align		4
        /*0014*/ 	.word	0xfffffffd
	.align		4
        /*0018*/ 	.word	0x00000000
	.align		4
        /*001c*/ 	.word	0xfffffffc


//--------------------- .nv.constant4             --------------------------
	.section	.nv.constant4,"a",@progbits
	.align	8
	.align		8
.nv.constant4:
        /*0000*/ 	.dword	precalc_xorwow_matrix
	.align		8
        /*0008*/ 	.dword	precalc_xorwow_offset_matrix
	.align		8
        /*0010*/ 	.dword	mrg32k3aM1
	.align		8
        /*0018*/ 	.dword	mrg32k3aM2
	.align		8
        /*0020*/ 	.dword	mrg32k3aM1SubSeq
	.align		8
        /*0028*/ 	.dword	mrg32k3aM2SubSeq
	.align		8
        /*0030*/ 	.dword	mrg32k3aM1Seq
	.align		8
        /*0038*/ 	.dword	mrg32k3aM2Seq


//--------------------- .nv.constant3             --------------------------
	.section	.nv.constant3,"a",@progbits
	.align	8
.nv.constant3:
	.type		__cr_lgamma_table,@object
	.size		__cr_lgamma_table,(.L_8 - __cr_lgamma_table)
__cr_lgamma_table:
        /*0000*/ 	.byte	0x00, 0x00, 0x00, 0x00, 0x00, 0x00, 0x00, 0x00, 0x00, 0x00, 0x00, 0x00, 0x00, 0x00, 0x00, 0x00
        /*0010*/ 	.byte	0xef, 0x39, 0xfa, 0xfe, 0x42, 0x2e, 0xe6, 0x3f, 0x02, 0x20, 0x2a, 0xfa, 0x0b, 0xab, 0xfc, 0x3f
        /*0020*/ 	.byte	0xf9, 0x2c, 0x92, 0x7c, 0xa7, 0x6c, 0x09, 0x40, 0xc9, 0x79, 0x44, 0x3c, 0x64, 0x26, 0x13, 0x40
        /*0030*/ 	.byte	0xca, 0x01, 0xcf, 0x3a, 0x27, 0x51, 0x1a, 0x40, 0x30, 0xcc, 0x2d, 0xf3, 0xe1, 0x0c, 0x21, 0x40
        /*0040*/ 	.byte	0x0d, 0xb7, 0xfc, 0x82, 0x8e, 0x35, 0x25, 0x40
.L_8:


//--------------------- .text._Z19init_kaiming_normaliiPf --------------------------
	.section	.text._Z19init_kaiming_normaliiPf,"ax",@progbits
	.align	128
        .global         _Z19init_kaiming_normaliiPf
        .type           _Z19init_kaiming_normaliiPf,@function
        .size           _Z19init_kaiming_normaliiPf,(.L_x_34 - _Z19init_kaiming_normaliiPf)
        .other          _Z19init_kaiming_normaliiPf,@"STO_CUDA_ENTRY STV_DEFAULT"
_Z19init_kaiming_normaliiPf:
.text._Z19init_kaiming_normaliiPf:
[----:B------:R-:W0:Y:S01]  /*0000*/  LDC R1, c[0x0][0x37c] ;  /* 0x0000df00ff017b82 */ /* 0x000e220000000800 */
[----:B------:R-:W1:Y:S01]  /*0010*/  S2R R3, SR_CTAID.Y ;  /* 0x0000000000037919 */ /* 0x000e620000002600 */
[----:B------:R-:W2:Y:S01]  /*0020*/  LDCU UR4, c[0x0][0x360] ;  /* 0x00006c00ff0477ac */ /* 0x000ea20008000800 */
[----:B0-----:R-:W-:Y:S01]  /*0030*/  VIADD R1, R1, 0xffffffd0 ;  /* 0xffffffd001017836 */ /* 0x001fe20000000000 */
[----:B------:R-:W1:Y:S01]  /*0040*/  S2R R2, SR_TID.Y ;  /* 0x0000000000027919 */ /* 0x000e620000002200 */
[----:B------:R-:W1:Y:S01]  /*0050*/  LDCU UR5, c[0x0][0x364] ;  /* 0x00006c80ff0577ac */ /* 0x000e620008000800 */
[----:B------:R-:W2:Y:S01]  /*0060*/  S2R R0, SR_CTAID.X ;  /* 0x0000000000007919 */ /* 0x000ea20000002500 */
[----:B------:R-:W0:Y:S01]  /*0070*/  LDCU.64 UR6, c[0x0][0x380] ;  /* 0x00007000ff0677ac */ /* 0x000e220008000a00 */
[----:B------:R-:W2:Y:S01]  /*0080*/  S2R R5, SR_TID.X ;  /* 0x0000000000057919 */ /* 0x000ea20000002100 */
[----:B-1----:R-:W-:-:S05]  /*0090*/  IMAD R3, R3, UR5, R2 ;  /* 0x0000000503037c24 */ /* 0x002fca000f8e0202 */
[----:B0-----:R-:W-:Y:S01]  /*00a0*/  ISETP.GE.U32.AND P0, PT, R3, UR6, PT ;  /* 0x0000000603007c0c */ /* 0x001fe2000bf06070 */
[----:B--2---:R-:W-:-:S05]  /*00b0*/  IMAD R0, R0, UR4, R5 ;  /* 0x0000000400007c24 */ /* 0x004fca000f8e0205 */
[----:B------:R-:W-:-:S13]  /*00c0*/  ISETP.GE.U32.OR P0, PT, R0, UR7, P0 ;  /* 0x0000000700007c0c */ /* 0x000fda0008706470 */
[----:B------:R-:W-:Y:S05]  /*00d0*/  @P0 EXIT ;  /* 0x000000000000094d */ /* 0x000fea0003800000 */
[----:B------:R-:W-:Y:S01]  /*00e0*/  IMAD.MOV.U32 R8, RZ, RZ, -0x2dfc5089 ;  /* 0xd203af77ff087424 */ /* 0x000fe200078e00ff */
[----:B------:R-:W-:Y:S01]  /*00f0*/  BSSY.RECONVERGENT B0, `(.L_x_0) ;  /* 0x0000265000007945 */ /* 0x000fe20003800200 */
[----:B------:R-:W-:Y:S02]  /*0100*/  IMAD.MOV.U32 R9, RZ, RZ, -0x975f8c ;  /* 0xff68a074ff097424 */ /* 0x000fe400078e00ff */
[----:B------:R-:W-:Y:S02]  /*0110*/  IMAD.MOV.U32 R10, RZ, RZ, -0x12697946 ;  /* 0xed9686baff0a7424 */ /* 0x000fe400078e00ff */
[----:B------:R-:W-:Y:S01]  /*0120*/  IMAD.MOV.U32 R11, RZ, RZ, -0x75bd8fc ;  /* 0xf8a42704ff0b7424 */ /* 0x000fe200078e00ff */
[----:B------:R0:W-:Y:S01]  /*0130*/  STL.64 [R1], R8 ;  /* 0x0000000801007387 */ /* 0x0001e20000100a00 */
[----:B------:R-:W-:Y:S02]  /*0140*/  IMAD.MOV.U32 R12, RZ, RZ, -0x23270784 ;  /* 0xdcd8f87cff0c7424 */ /* 0x000fe400078e00ff */
[----:B------:R-:W-:Y:S01]  /*0150*/  IMAD.MOV.U32 R13, RZ, RZ, -0x79aed88 ;  /* 0xf8651278ff0d7424 */ /* 0x000fe200078e00ff */
[----:B------:R0:W-:Y:S01]  /*0160*/  STL.64 [R1+0x8], R10 ;  /* 0x0000080a01007387 */ /* 0x0001e20000100a00 */
[----:B------:R-:W-:Y:S01]  /*0170*/  IMAD R0, R0, UR6, R3 ;  /* 0x0000000600007c24 */ /* 0x000fe2000f8e0203 */
[----:B------:R-:W1:Y:S01]  /*0180*/  LDCU.64 UR6, c[0x0][0x358] ;  /* 0x00006b00ff0677ac */ /* 0x000e620008000a00 */
[----:B------:R-:W-:Y:S01]  /*0190*/  IMAD.MOV.U32 R6, RZ, RZ, -0x975f8c ;  /* 0xff68a074ff067424 */ /* 0x000fe200078e00ff */
[----:B------:R0:W-:Y:S01]  /*01a0*/  STL.64 [R1+0x10], R12 ;  /* 0x0000100c01007387 */ /* 0x0001e20000100a00 */
[----:B------:R-:W-:Y:S01]  /*01b0*/  IMAD.MOV.U32 R2, RZ, RZ, -0x12697946 ;  /* 0xed9686baff027424 */ /* 0x000fe200078e00ff */
[----:B------:R-:W-:Y:S01]  /*01c0*/  ISETP.NE.AND P0, PT, R0, RZ, PT ;  /* 0x000000ff0000720c */ /* 0x000fe20003f05270 */
[----:B------:R-:W-:-:S12]  /*01d0*/  IMAD.MOV.U32 R5, RZ, RZ, -0x79aed88 ;  /* 0xf8651278ff057424 */ /* 0x000fd800078e00ff */
[----:B0-----:R-:W-:Y:S05]  /*01e0*/  @!P0 BRA `(.L_x_1) ;  /* 0x0000002400548947 */ /* 0x001fea0003800000 */
[----:B------:R-:W-:Y:S02]  /*01f0*/  IMAD.MOV.U32 R12, RZ, RZ, RZ ;  /* 0x000000ffff0c7224 */ /* 0x000fe400078e00ff */
[----:B------:R-:W-:Y:S02]  /*0200*/  IMAD.MOV.U32 R6, RZ, RZ, -0x975f8c ;  /* 0xff68a074ff067424 */ /* 0x000fe400078e00ff */
[----:B------:R-:W-:Y:S02]  /*0210*/  IMAD.MOV.U32 R11, RZ, RZ, R0 ;  /* 0x000000ffff0b7224 */ /* 0x000fe400078e0000 */
[----:B------:R-:W-:Y:S02]  /*0220*/  IMAD.MOV.U32 R10, RZ, RZ, RZ ;  /* 0x000000ffff0a7224 */ /* 0x000fe400078e00ff */
[----:B------:R-:W-:Y:S02]  /*0230*/  IMAD.MOV.U32 R2, RZ, RZ, -0x12697946 ;  /* 0xed9686baff027424 */ /* 0x000fe400078e00ff */
[----:B------:R-:W-:-:S07]  /*0240*/  IMAD.MOV.U32 R5, RZ, RZ, -0x79aed88 ;  /* 0xf8651278ff057424 */ /* 0x000fce00078e00ff */
.L_x_10:
[----:B0-----:R-:W-:Y:S01]  /*0250*/  LOP3.LUT R3, R11, 0x3, RZ, 0xc0, !PT ;  /* 0x000000030b037812 */ /* 0x001fe200078ec0ff */
[----:B------:R-:W-:Y:S03]  /*0260*/  BSSY.RECONVERGENT B1, `(.L_x_2) ;  /* 0x0000247000017945 */ /* 0x000fe60003800200 */
[----:B------:R-:W-:-:S04]  /*0270*/  ISETP.NE.U32.AND P0, PT, R3, RZ, PT ;  /* 0x000000ff0300720c */ /* 0x000fc80003f05070 */
[----:B------:R-:W-:-:S13]  /*0280*/  ISETP.NE.AND.EX P0, PT, RZ, RZ, PT, P0 ;  /* 0x000000ffff00720c */ /* 0x000fda0003f05300 */
[----:B------:R-:W-:Y:S05]  /*0290*/  @!P0 BRA `(.L_x_3) ;  /* 0x00000024000c8947 */ /* 0x000fea0003800000 */
[----:B------:R-:W0:Y:S01]  /*02a0*/  LDC.64 R8, c[0x4][RZ] ;  /* 0x01000000ff087b82 */ /* 0x000e220000000a00 */
[----:B------:R-:W-:Y:S01]  /*02b0*/  IMAD.MOV.U32 R6, RZ, RZ, RZ ;  /* 0x000000ffff067224 */ /* 0x000fe200078e00ff */
[----:B------:R-:W-:Y:S01]  /*02c0*/  CS2R R4, SRZ ;  /* 0x0000000000047805 */ /* 0x000fe2000001ff00 */
[----:B------:R-:W-:Y:S01]  /*02d0*/  IMAD.MOV.U32 R16, RZ, RZ, RZ ;  /* 0x000000ffff107224 */ /* 0x000fe200078e00ff */
[----:B------:R-:W-:Y:S01]  /*02e0*/  CS2R R2, SRZ ;  /* 0x0000000000027805 */ /* 0x000fe2000001ff00 */
[----:B0-----:R-:W-:-:S07]  /*02f0*/  IMAD.WIDE.U32 R8, R12, 0xc80, R8 ;  /* 0x00000c800c087825 */ /* 0x001fce00078e0008 */
.L_x_5:
[----:B------:R-:W-:-:S06]  /*0300*/  IMAD R7, R16, 0x4, R1 ;  /* 0x0000000410077824 */ /* 0x000fcc00078e0201 */
[----:B------:R-:W5:Y:S01]  /*0310*/  LDL R7, [R7+0x4] ;  /* 0x0000040007077983 */ /* 0x000f620000100800 */
[----:B------:R-:W-:-:S05]  /*0320*/  UMOV UR4, URZ ;  /* 0x000000ff00047c82 */ /* 0x000fca0008000000 */
.L_x_4:
[----:B-----5:R-:W-:Y:S01]  /*0330*/  SHF.R.U32.HI R21, RZ, UR4, R7 ;  /* 0x00000004ff157c19 */ /* 0x020fe20008011607 */
[----:B------:R-:W-:-:S03]  /*0340*/  IMAD.SHL.U32 R13, R16, 0x20, RZ ;  /* 0x00000020100d7824 */ /* 0x000fc600078e00ff */
[----:B------:R-:W-:Y:S01]  /*0350*/  LOP3.LUT R14, R21, 0x1, RZ, 0xc0, !PT ;  /* 0x00000001150e7812 */ /* 0x000fe200078ec0ff */
[----:B------:R-:W-:-:S03]  /*0360*/  VIADD R13, R13, UR4 ;  /* 0x000000040d0d7c36 */ /* 0x000fc60008000000 */
[----:B------:R-:W-:Y:S01]  /*0370*/  ISETP.NE.U32.AND P0, PT, R14, 0x1, PT ;  /* 0x000000010e00780c */ /* 0x000fe20003f05070 */
[----:B------:R-:W-:-:S03]  /*0380*/  IMAD R13, R13, 0x5, RZ ;  /* 0x000000050d0d7824 */ /* 0x000fc600078e02ff */
[----:B------:R-:W-:Y:S01]  /*0390*/  R2P PR, R21, 0x7e ;  /* 0x0000007e15007804 */ /* 0x000fe20000000000 */
[----:B------:R-:W-:-:S08]  /*03a0*/  IMAD.WIDE.U32 R14, R13, 0x4, R8 ;  /* 0x000000040d0e7825 */ /* 0x000fd000078e0008 */
[----:B-1----:R-:W2:Y:S04]  /*03b0*/  @!P0 LDG.E R13, desc[UR6][R14.64] ;  /* 0x000000060e0d8981 */ /* 0x002ea8000c1e1900 */
[----:B------:R-:W3:Y:S04]  /*03c0*/  @P1 LDG.E R17, desc[UR6][R14.64+0x14] ;  /* 0x000014060e111981 */ /* 0x000ee8000c1e1900 */
[----:B------:R-:W4:Y:S04]  /*03d0*/  @P2 LDG.E R19, desc[UR6][R14.64+0x28] ;  /* 0x000028060e132981 */ /* 0x000f28000c1e1900 */
[----:B------:R-:W4:Y:S04]  /*03e0*/  @P3 LDG.E R23, desc[UR6][R14.64+0x3c] ;  /* 0x00003c060e173981 */ /* 0x000f28000c1e1900 */
[----:B------:R-:W4:Y:S04]  /*03f0*/  @!P0 LDG.E R18, desc[UR6][R14.64+0x8] ;  /* 0x000008060e128981 */ /* 0x000f28000c1e1900 */
[----:B------:R-:W4:Y:S04]  /*0400*/  @P4 LDG.E R25, desc[UR6][R14.64+0x50] ;  /* 0x000050060e194981 */ /* 0x000f28000c1e1900 */
[----:B------:R-:W4:Y:S04]  /*0410*/  @!P0 LDG.E R20, desc[UR6][R14.64+0x10] ;  /* 0x000010060e148981 */ /* 0x000f28000c1e1900 */
[----:B------:R-:W4:Y:S04]  /*0420*/  @P1 LDG.E R22, desc[UR6][R14.64+0x1c] ;  /* 0x00001c060e161981 */ /* 0x000f28000c1e1900 */
[----:B------:R-:W4:Y:S04]  /*0430*/  @P1 LDG.E R24, desc[UR6][R14.64+0x24] ;  /* 0x000024060e181981 */ /* 0x000f28000c1e1900 */
[----:B------:R-:W4:Y:S01]  /*0440*/  @P6 LDG.E R27, desc[UR6][R14.64+0x78] ;  /* 0x000078060e1b6981 */ /* 0x000f22000c1e1900 */
[----:B--2---:R-:W-:-:S03]  /*0450*/  @!P0 LOP3.LUT R6, R6, R13, RZ, 0x3c, !PT ;  /* 0x0000000d06068212 */ /* 0x004fc600078e3cff */
[----:B------:R-:W2:Y:S01]  /*0460*/  @!P0 LDG.E R13, desc[UR6][R14.64+0x4] ;  /* 0x000004060e0d8981 */ /* 0x000ea2000c1e1900 */
[----:B---3--:R-:W-:-:S03]  /*0470*/  @P1 LOP3.LUT R6, R6, R17, RZ, 0x3c, !PT ;  /* 0x0000001106061212 */ /* 0x008fc600078e3cff */
[----:B------:R-:W3:Y:S01]  /*0480*/  @!P0 LDG.E R17, desc[UR6][R14.64+0xc] ;  /* 0x00000c060e118981 */ /* 0x000ee2000c1e1900 */
[----:B----4-:R-:W-:-:S03]  /*0490*/  @P2 LOP3.LUT R6, R6, R19, RZ, 0x3c, !PT ;  /* 0x0000001306062212 */ /* 0x010fc600078e3cff */
[----:B------:R-:W4:Y:S01]  /*04a0*/  @P1 LDG.E R19, desc[UR6][R14.64+0x18] ;  /* 0x000018060e131981 */ /* 0x000f22000c1e1900 */
[----:B------:R-:W-:-:S03]  /*04b0*/  @P3 LOP3.LUT R6, R6, R23, RZ, 0x3c, !PT ;  /* 0x0000001706063212 */ /* 0x000fc600078e3cff */
[----:B------:R-:W4:Y:S01]  /*04c0*/  @P5 LDG.E R23, desc[UR6][R14.64+0x64] ;  /* 0x000064060e175981 */ /* 0x000f22000c1e1900 */
[----:B------:R-:W-:-:S03]  /*04d0*/  @!P0 LOP3.LUT R3, R3, R18, RZ, 0x3c, !PT ;  /* 0x0000001203038212 */ /* 0x000fc600078e3cff */
[----:B------:R-:W4:Y:S01]  /*04e0*/  @P2 LDG.E R18, desc[UR6][R14.64+0x30] ;  /* 0x000030060e122981 */ /* 0x000f22000c1e1900 */
[----:B------:R-:W-:-:S03]  /*04f0*/  @P4 LOP3.LUT R6, R6, R25, RZ, 0x3c, !PT ;  /* 0x0000001906064212 */ /* 0x000fc600078e3cff */
[----:B------:R-:W4:Y:S01]  /*0500*/  @P3 LDG.E R25, desc[UR6][R14.64+0x48] ;  /* 0x000048060e193981 */ /* 0x000f22000c1e1900 */
[----:B------:R-:W-:-:S03]  /*0510*/  @!P0 LOP3.LUT R5, R5, R20, RZ, 0x3c, !PT ;  /* 0x0000001405058212 */ /* 0x000fc600078e3cff */
[----:B------:R-:W4:Y:S01]  /*0520*/  @P2 LDG.E R20, desc[UR6][R14.64+0x38] ;  /* 0x000038060e142981 */ /* 0x000f22000c1e1900 */
[----:B------:R-:W-:-:S03]  /*0530*/  @P1 LOP3.LUT R3, R3, R22, RZ, 0x3c, !PT ;  /* 0x0000001603031212 */ /* 0x000fc600078e3cff */
[----:B------:R-:W4:Y:S01]  /*0540*/  @P3 LDG.E R22, desc[UR6][R14.64+0x44] ;  /* 0x000044060e163981 */ /* 0x000f22000c1e1900 */
[----:B--2---:R-:W-:-:S03]  /*0550*/  @!P0 LOP3.LUT R2, R2, R13, RZ, 0x3c, !PT ;  /* 0x0000000d02028212 */ /* 0x004fc600078e3cff */
[----:B------:R-:W2:Y:S01]  /*0560*/  @P1 LDG.E R13, desc[UR6][R14.64+0x20] ;  /* 0x000020060e0d1981 */ /* 0x000ea2000c1e1900 */
[----:B---3--:R-:W-:-:S03]  /*0570*/  @!P0 LOP3.LUT R4, R4, R17, RZ, 0x3c, !PT ;  /* 0x0000001104048212 */ /* 0x008fc600078e3cff */
[----:B------:R-:W3:Y:S01]  /*0580*/  @P2 LDG.E R17, desc[UR6][R14.64+0x2c] ;  /* 0x00002c060e112981 */ /* 0x000ee2000c1e1900 */
[----:B----4-:R-:W-:-:S03]  /*0590*/  @P1 LOP3.LUT R2, R2, R19, RZ, 0x3c, !PT ;  /* 0x0000001302021212 */ /* 0x010fc600078e3cff */
[----:B------:R-:W4:Y:S01]  /*05a0*/  @P2 LDG.E R19, desc[UR6][R14.64+0x34] ;  /* 0x000034060e132981 */ /* 0x000f22000c1e1900 */
[----:B------:R-:W-:-:S03]  /*05b0*/  @P5 LOP3.LUT R6, R6, R23, RZ, 0x3c, !PT ;  /* 0x0000001706065212 */ /* 0x000fc600078e3cff */
[----:B------:R-:W4:Y:S01]  /*05c0*/  @P3 LDG.E R23, desc[UR6][R14.64+0x40] ;  /* 0x000040060e173981 */ /* 0x000f22000c1e1900 */
[----:B------:R-:W-:Y:S02]  /*05d0*/  @P1 LOP3.LUT R5, R5, R24, RZ, 0x3c, !PT ;  /* 0x0000001805051212 */ /* 0x000fe400078e3cff */
[----:B------:R-:W-:Y:S01]  /*05e0*/  @P2 LOP3.LUT R3, R3, R18, RZ, 0x3c, !PT ;  /* 0x0000001203032212 */ /* 0x000fe200078e3cff */
[----:B------:R-:W4:Y:S04]  /*05f0*/  @P5 LDG.E R24, desc[UR6][R14.64+0x6c] ;  /* 0x00006c060e185981 */ /* 0x000f28000c1e1900 */
[----:B------:R-:W4:Y:S01]  /*0600*/  @P3 LDG.E R18, desc[UR6][R14.64+0x4c] ;  /* 0x00004c060e123981 */ /* 0x000f22000c1e1900 */
[----:B------:R-:W-:-:S03]  /*0610*/  @P2 LOP3.LUT R5, R5, R20, RZ, 0x3c, !PT ;  /* 0x0000001405052212 */ /* 0x000fc600078e3cff */
[----:B------:R-:W4:Y:S01]  /*0620*/  @P4 LDG.E R20, desc[UR6][R14.64+0x58] ;  /* 0x000058060e144981 */ /* 0x000f22000c1e1900 */
[----:B------:R-:W-:-:S03]  /*0630*/  @P3 LOP3.LUT R3, R3, R22, RZ, 0x3c, !PT ;  /* 0x0000001603033212 */ /* 0x000fc600078e3cff */
[----:B------:R-:W4:Y:S01]  /*0640*/  @P4 LDG.E R22, desc[UR6][R14.64+0x60] ;  /* 0x000060060e164981 */ /* 0x000f22000c1e1900 */
[----:B--2---:R-:W-:-:S03]  /*0650*/  @P1 LOP3.LUT R4, R4, R13, RZ, 0x3c, !PT ;  /* 0x0000000d04041212 */ /* 0x004fc600078e3cff */
[----:B------:R-:W2:Y:S01]  /*0660*/  @P4 LDG.E R13, desc[UR6][R14.64+0x54] ;  /* 0x000054060e0d4981 */ /* 0x000ea2000c1e1900 */
[----:B---3--:R-:W-:-:S03]  /*0670*/  @P2 LOP3.LUT R2, R2, R17, RZ, 0x3c, !PT ;  /* 0x0000001102022212 */ /* 0x008fc600078e3cff */
[----:B------:R-:W3:Y:S01]  /*0680*/  @P4 LDG.E R17, desc[UR6][R14.64+0x5c] ;  /* 0x00005c060e114981 */ /* 0x000ee2000c1e1900 */
[----:B----4-:R-:W-:-:S03]  /*0690*/  @P2 LOP3.LUT R4, R4, R19, RZ, 0x3c, !PT ;  /* 0x0000001304042212 */ /* 0x010fc600078e3cff */
[----:B------:R-:W4:Y:S01]  /*06a0*/  @P5 LDG.E R19, desc[UR6][R14.64+0x68] ;  /* 0x000068060e135981 */ /* 0x000f22000c1e1900 */
[----:B------:R-:W-:-:S03]  /*06b0*/  @P3 LOP3.LUT R2, R2, R23, RZ, 0x3c, !PT ;  /* 0x0000001702023212 */ /* 0x000fc600078e3cff */
[----:B------:R-:W4:Y:S01]  /*06c0*/  @P5 LDG.E R23, desc[UR6][R14.64+0x70] ;  /* 0x000070060e175981 */ /* 0x000f22000c1e1900 */
[----:B------:R-:W-:Y:S02]  /*06d0*/  LOP3.LUT P0, RZ, R21, 0x80, RZ, 0xc0, !PT ;  /* 0x0000008015ff7812 */ /* 0x000fe4000780c0ff */
[----:B------:R-:W-:Y:S02]  /*06e0*/  @P3 LOP3.LUT R4, R4, R25, RZ, 0x3c, !PT ;  /* 0x0000001904043212 */ /* 0x000fe400078e3cff */
[----:B------:R-:W-:Y:S02]  /*06f0*/  @P3 LOP3.LUT R5, R5, R18, RZ, 0x3c, !PT ;  /* 0x0000001205053212 */ /* 0x000fe400078e3cff */
[----:B------:R-:W4:Y:S01]  /*0700*/  @P5 LDG.E R18, desc[UR6][R14.64+0x74] ;  /* 0x000074060e125981 */ /* 0x000f22000c1e1900 */
[----:B------:R-:W-:-:S03]  /*0710*/  @P4 LOP3.LUT R3, R3, R20, RZ, 0x3c, !PT ;  /* 0x0000001403034212 */ /* 0x000fc600078e3cff */
[----:B------:R-:W4:Y:S01]  /*0720*/  @P6 LDG.E R20, desc[UR6][R14.64+0x80] ;  /* 0x000080060e146981 */ /* 0x000f22000c1e1900 */
[----:B------:R-:W-:-:S03]  /*0730*/  @P4 LOP3.LUT R5, R5, R22, RZ, 0x3c, !PT ;  /* 0x0000001605054212 */ /* 0x000fc600078e3cff */
[----:B------:R-:W4:Y:S01]  /*0740*/  @P6 LDG.E R22, desc[UR6][R14.64+0x88] ;  /* 0x000088060e166981 */ /* 0x000f22000c1e1900 */
[----:B------:R-:W-:-:S03]  /*0750*/  @P5 LOP3.LUT R3, R3, R24, RZ, 0x3c, !PT ;  /* 0x0000001803035212 */ /* 0x000fc600078e3cff */
[----:B------:R-:W4:Y:S04]  /*0760*/  @P0 LDG.E R25, desc[UR6][R14.64+0x8c] ;  /* 0x00008c060e190981 */ /* 0x000f28000c1e1900 */
[----:B------:R-:W4:Y:S04]  /*0770*/  @P0 LDG.E R24, desc[UR6][R14.64+0x94] ;  /* 0x000094060e180981 */ /* 0x000f28000c1e1900 */
        /* <DEDUP_REMOVED lines=9> */
[----:B------:R-:W-:Y:S02]  /*0810*/  @P6 LOP3.LUT R6, R6, R27, RZ, 0x3c, !PT ;  /* 0x0000001b06066212 */ /* 0x000fe400078e3cff */
[----:B------:R-:W-:Y:S02]  /*0820*/  @P5 LOP3.LUT R5, R5, R18, RZ, 0x3c, !PT ;  /* 0x0000001205055212 */ /* 0x000fe400078e3cff */
[----:B------:R-:W-:Y:S02]  /*0830*/  @P6 LOP3.LUT R3, R3, R20, RZ, 0x3c, !PT ;  /* 0x0000001403036212 */ /* 0x000fe400078e3cff */
[----:B------:R-:W-:Y:S02]  /*0840*/  @P6 LOP3.LUT R5, R5, R22, RZ, 0x3c, !PT ;  /* 0x0000001605056212 */ /* 0x000fe400078e3cff */
[----:B------:R-:W-:Y:S02]  /*0850*/  @P0 LOP3.LUT R6, R6, R25, RZ, 0x3c, !PT ;  /* 0x0000001906060212 */ /* 0x000fe400078e3cff */
[----:B------:R-:W-:-:S02]  /*0860*/  @P0 LOP3.LUT R3, R3, R24, RZ, 0x3c, !PT ;  /* 0x0000001803030212 */ /* 0x000fc400078e3cff */
[----:B------:R-:W-:Y:S02]  /*0870*/  @P0 LOP3.LUT R5, R5, R26, RZ, 0x3c, !PT ;  /* 0x0000001a05050212 */ /* 0x000fe400078e3cff */
[----:B--2---:R-:W-:Y:S02]  /*0880*/  @P6 LOP3.LUT R2, R2, R13, RZ, 0x3c, !PT ;  /* 0x0000000d02026212 */ /* 0x004fe400078e3cff */
[----:B---3--:R-:W-:Y:S02]  /*0890*/  @P6 LOP3.LUT R4, R4, R17, RZ, 0x3c, !PT ;  /* 0x0000001104046212 */ /* 0x008fe400078e3cff */
[----:B----4-:R-:W-:Y:S02]  /*08a0*/  @P0 LOP3.LUT R2, R2, R19, RZ, 0x3c, !PT ;  /* 0x0000001302020212 */ /* 0x010fe400078e3cff */
[----:B------:R-:W-:Y:S02]  /*08b0*/  @P0 LOP3.LUT R4, R4, R23, RZ, 0x3c, !PT ;  /* 0x0000001704040212 */ /* 0x000fe400078e3cff */
[----:B------:R-:W-:-:S13]  /*08c0*/  R2P PR, R21.B1, 0x7f ;  /* 0x0000007f15007804 */ /* 0x000fda0000001000 */
[----:B------:R-:W2:Y:S04]  /*08d0*/  @P0 LDG.E R20, desc[UR6][R14.64+0xb0] ;  /* 0x0000b0060e140981 */ /* 0x000ea8000c1e1900 */
[----:B------:R-:W3:Y:S04]  /*08e0*/  @P0 LDG.E R19, desc[UR6][R14.64+0xa0] ;  /* 0x0000a0060e130981 */ /* 0x000ee8000c1e1900 */
[----:B------:R-:W4:Y:S04]  /*08f0*/  @P0 LDG.E R23, desc[UR6][R14.64+0xa4] ;  /* 0x0000a4060e170981 */ /* 0x000f28000c1e1900 */
        /* <DEDUP_REMOVED lines=18> */
[----:B------:R-:W-:Y:S01]  /*0a20*/  LOP3.LUT P0, RZ, R21, 0x8000, RZ, 0xc0, !PT ;  /* 0x0000800015ff7812 */ /* 0x000fe2000780c0ff */
[----:B------:R-:W4:Y:S04]  /*0a30*/  @P2 LDG.E R25, desc[UR6][R14.64+0xcc] ;  /* 0x0000cc060e192981 */ /* 0x000f28000c1e1900 */
[----:B------:R-:W4:Y:S01]  /*0a40*/  @P1 LDG.E R21, desc[UR6][R14.64+0xb8] ;  /* 0x0000b8060e151981 */ /* 0x000f22000c1e1900 */
[----:B------:R-:W-:-:S03]  /*0a50*/  @P1 LOP3.LUT R6, R6, R27, RZ, 0x3c, !PT ;  /* 0x0000001b06061212 */ /* 0x000fc600078e3cff */
[----:B------:R-:W4:Y:S01]  /*0a60*/  @P6 LDG.E R27, desc[UR6][R14.64+0x118] ;  /* 0x000118060e1b6981 */ /* 0x000f22000c1e1900 */
[----:B------:R-:W-:-:S03]  /*0a70*/  @P2 LOP3.LUT R6, R6, R29, RZ, 0x3c, !PT ;  /* 0x0000001d06062212 */ /* 0x000fc600078e3cff */
[----:B------:R-:W4:Y:S01]  /*0a80*/  @P0 LDG.E R28, desc[UR6][R14.64+0x13c] ;  /* 0x00013c060e1c0981 */ /* 0x000f22000c1e1900 */
[----:B------:R-:W-:-:S03]  /*0a90*/  @P3 LOP3.LUT R6, R6, R17, RZ, 0x3c, !PT ;  /* 0x0000001106063212 */ /* 0x000fc600078e3cff */
[----:B------:R-:W4:Y:S01]  /*0aa0*/  @P2 LDG.E R17, desc[UR6][R14.64+0xd4] ;  /* 0x0000d4060e112981 */ /* 0x000f22000c1e1900 */
[----:B------:R-:W-:Y:S02]  /*0ab0*/  @P4 LOP3.LUT R6, R6, R13, RZ, 0x3c, !PT ;  /* 0x0000000d06064212 */ /* 0x000fe400078e3cff */
[----:B------:R-:W-:Y:S01]  /*0ac0*/  @P1 LOP3.LUT R5, R5, R22, RZ, 0x3c, !PT ;  /* 0x0000001605051212 */ /* 0x000fe200078e3cff */
[----:B------:R-:W4:Y:S04]  /*0ad0*/  @P5 LDG.E R13, desc[UR6][R14.64+0x108] ;  /* 0x000108060e0d5981 */ /* 0x000f28000c1e1900 */
[----:B------:R-:W4:Y:S01]  /*0ae0*/  @P3 LDG.E R22, desc[UR6][R14.64+0xe4] ;  /* 0x0000e4060e163981 */ /* 0x000f22000c1e1900 */
[----:B--2---:R-:W-:-:S03]  /*0af0*/  @P1 LOP3.LUT R3, R3, R20, RZ, 0x3c, !PT ;  /* 0x0000001403031212 */ /* 0x004fc600078e3cff */
[----:B------:R-:W2:Y:S01]  /*0b00*/  @P4 LDG.E R20, desc[UR6][R14.64+0x100] ;  /* 0x000100060e144981 */ /* 0x000ea2000c1e1900 */
[----:B---3--:R-:W-:Y:S02]  /*0b10*/  @P5 LOP3.LUT R6, R6, R19, RZ, 0x3c, !PT ;  /* 0x0000001306065212 */ /* 0x008fe400078e3cff */
[----:B------:R-:W-:Y:S01]  /*0b20*/  @P2 LOP3.LUT R3, R3, R24, RZ, 0x3c, !PT ;  /* 0x0000001803032212 */ /* 0x000fe200078e3cff */
[----:B------:R-:W3:Y:S01]  /*0b30*/  @P3 LDG.E R19, desc[UR6][R14.64+0xe0] ;  /* 0x0000e0060e133981 */ /* 0x000ee2000c1e1900 */
[----:B----4-:R-:W-:-:S03]  /*0b40*/  @P1 LOP3.LUT R4, R4, R23, RZ, 0x3c, !PT ;  /* 0x0000001704041212 */ /* 0x010fc600078e3cff */
[----:B------:R-:W4:Y:S04]  /*0b50*/  @P3 LDG.E R24, desc[UR6][R14.64+0xec] ;  /* 0x0000ec060e183981 */ /* 0x000f28000c1e1900 */
[----:B------:R-:W2:Y:S01]  /*0b60*/  @P4 LDG.E R23, desc[UR6][R14.64+0xf4] ;  /* 0x0000f4060e174981 */ /* 0x000ea2000c1e1900 */
[----:B------:R-:W-:-:S03]  /*0b70*/  @P1 LOP3.LUT R2, R2, R21, RZ, 0x3c, !PT ;  /* 0x0000001502021212 */ /* 0x000fc600078e3cff */
[----:B------:R-:W2:Y:S01]  /*0b80*/  @P3 LDG.E R21, desc[UR6][R14.64+0xe8] ;  /* 0x0000e8060e153981 */ /* 0x000ea2000c1e1900 */
[----:B------:R-:W-:Y:S02]  /*0b90*/  @P2 LOP3.LUT R5, R5, R18, RZ, 0x3c, !PT ;  /* 0x0000001205052212 */ /* 0x000fe400078e3cff */
[----:B------:R-:W-:Y:S01]  /*0ba0*/  @P2 LOP3.LUT R2, R2, R25, RZ, 0x3c, !PT ;  /* 0x0000001902022212 */ /* 0x000fe200078e3cff */
[----:B------:R-:W2:Y:S04]  /*0bb0*/  @P5 LDG.E R18, desc[UR6][R14.64+0x10c] ;  /* 0x00010c060e125981 */ /* 0x000ea8000c1e1900 */
[----:B------:R-:W2:Y:S01]  /*0bc0*/  @P4 LDG.E R25, desc[UR6][R14.64+0xfc] ;  /* 0x0000fc060e194981 */ /* 0x000ea2000c1e1900 */
[----:B------:R-:W-:-:S03]  /*0bd0*/  @P2 LOP3.LUT R4, R4, R17, RZ, 0x3c, !PT ;  /* 0x0000001104042212 */ /* 0x000fc600078e3cff */
[----:B------:R-:W2:Y:S01]  /*0be0*/  @P5 LDG.E R17, desc[UR6][R14.64+0x110] ;  /* 0x000110060e115981 */ /* 0x000ea2000c1e1900 */
[----:B------:R-:W-:-:S03]  /*0bf0*/  @P3 LOP3.LUT R3, R3, R22, RZ, 0x3c, !PT ;  /* 0x0000001603033212 */ /* 0x000fc600078e3cff */
[----:B------:R-:W2:Y:S01]  /*0c00*/  @P5 LDG.E R22, desc[UR6][R14.64+0x114] ;  /* 0x000114060e165981 */ /* 0x000ea2000c1e1900 */
[----:B------:R-:W-:Y:S02]  /*0c10*/  @P6 LOP3.LUT R6, R6, R27, RZ, 0x3c, !PT ;  /* 0x0000001b06066212 */ /* 0x000fe400078e3cff */
[----:B------:R-:W-:Y:S01]  /*0c20*/  @P4 LOP3.LUT R3, R3, R26, RZ, 0x3c, !PT ;  /* 0x0000001a03034212 */ /* 0x000fe200078e3cff */
[----:B------:R-:W2:Y:S04]  /*0c30*/  @P0 LDG.E R27, desc[UR6][R14.64+0x12c] ;  /* 0x00012c060e1b0981 */ /* 0x000ea8000c1e1900 */
[----:B------:R-:W2:Y:S01]  /*0c40*/  @P0 LDG.E R26, desc[UR6][R14.64+0x134] ;  /* 0x000134060e1a0981 */ /* 0x000ea2000c1e1900 */
[----:B---3--:R-:W-:-:S03]  /*0c50*/  @P3 LOP3.LUT R2, R2, R19, RZ, 0x3c, !PT ;  /* 0x0000001302023212 */ /* 0x008fc600078e3cff */
[----:B------:R-:W3:Y:S01]  /*0c60*/  @P6 LDG.E R19, desc[UR6][R14.64+0x11c] ;  /* 0x00011c060e136981 */ /* 0x000ee2000c1e1900 */
[----:B----4-:R-:W-:-:S03]  /*0c70*/  @P3 LOP3.LUT R5, R5, R24, RZ, 0x3c, !PT ;  /* 0x0000001805053212 */ /* 0x010fc600078e3cff */
[----:B------:R-:W4:Y:S01]  /*0c80*/  @P6 LDG.E R24, desc[UR6][R14.64+0x128] ;  /* 0x000128060e186981 */ /* 0x000f22000c1e1900 */
[----:B--2---:R-:W-:Y:S02]  /*0c90*/  @P4 LOP3.LUT R2, R2, R23, RZ, 0x3c, !PT ;  /* 0x0000001702024212 */ /* 0x004fe400078e3cff */
[----:B------:R-:W-:Y:S01]  /*0ca0*/  @P4 LOP3.LUT R5, R5, R20, RZ, 0x3c, !PT ;  /* 0x0000001405054212 */ /* 0x000fe200078e3cff */
[----:B------:R-:W2:Y:S01]  /*0cb0*/  @P0 LDG.E R23, desc[UR6][R14.64+0x138] ;  /* 0x000138060e170981 */ /* 0x000ea2000c1e1900 */
[----:B------:R-:W-:-:S03]  /*0cc0*/  @P5 LOP3.LUT R2, R2, R13, RZ, 0x3c, !PT ;  /* 0x0000000d02025212 */ /* 0x000fc600078e3cff */
[----:B------:R-:W2:Y:S01]  /*0cd0*/  @P6 LDG.E R20, desc[UR6][R14.64+0x120] ;  /* 0x000120060e146981 */ /* 0x000ea2000c1e1900 */
[----:B------:R-:W-:-:S03]  /*0ce0*/  @P3 LOP3.LUT R4, R4, R21, RZ, 0x3c, !PT ;  /* 0x0000001504043212 */ /* 0x000fc600078e3cff */
[----:B------:R-:W2:Y:S04]  /*0cf0*/  @P6 LDG.E R21, desc[UR6][R14.64+0x124] ;  /* 0x000124060e156981 */ /* 0x000ea8000c1e1900 */
[----:B------:R-:W2:Y:S01]  /*0d00*/  @P0 LDG.E R13, desc[UR6][R14.64+0x130] ;  /* 0x000130060e0d0981 */ /* 0x000ea2000c1e1900 */
[----:B------:R-:W-:Y:S01]  /*0d10*/  UIADD3 UR4, UPT, UPT, UR4, 0x10, URZ ;  /* 0x0000001004047890 */ /* 0x000fe2000fffe0ff */
[----:B------:R-:W-:-:S03]  /*0d20*/  @P4 LOP3.LUT R4, R4, R25, RZ, 0x3c, !PT ;  /* 0x0000001904044212 */ /* 0x000fc600078e3cff */
[----:B------:R-:W-:Y:S01]  /*0d30*/  UISETP.NE.AND UP0, UPT, UR4, 0x20, UPT ;  /* 0x000000200400788c */ /* 0x000fe2000bf05270 */
[----:B------:R-:W-:Y:S02]  /*0d40*/  @P5 LOP3.LUT R3, R3, R18, RZ, 0x3c, !PT ;  /* 0x0000001203035212 */ /* 0x000fe400078e3cff */
[----:B------:R-:W-:Y:S02]  /*0d50*/  @P5 LOP3.LUT R4, R4, R17, RZ, 0x3c, !PT ;  /* 0x0000001104045212 */ /* 0x000fe400078e3cff */
[----:B------:R-:W-:Y:S02]  /*0d60*/  @P5 LOP3.LUT R5, R5, R22, RZ, 0x3c, !PT ;  /* 0x0000001605055212 */ /* 0x000fe400078e3cff */
[----:B------:R-:W-:Y:S02]  /*0d70*/  @P0 LOP3.LUT R6, R6, R27, RZ, 0x3c, !PT ;  /* 0x0000001b06060212 */ /* 0x000fe400078e3cff */
[----:B---3--:R-:W-:Y:S02]  /*0d80*/  @P6 LOP3.LUT R2, R2, R19, RZ, 0x3c, !PT ;  /* 0x0000001302026212 */ /* 0x008fe400078e3cff */
[----:B----4-:R-:W-:-:S04]  /*0d90*/  @P6 LOP3.LUT R5, R5, R24, RZ, 0x3c, !PT ;  /* 0x0000001805056212 */ /* 0x010fc800078e3cff */
[----:B------:R-:W-:Y:S02]  /*0da0*/  @P0 LOP3.LUT R5, R5, R28, RZ, 0x3c, !PT ;  /* 0x0000001c05050212 */ /* 0x000fe400078e3cff */
[----:B--2---:R-:W-:Y:S02]  /*0db0*/  @P6 LOP3.LUT R3, R3, R20, RZ, 0x3c, !PT ;  /* 0x0000001403036212 */ /* 0x004fe400078e3cff */
[----:B------:R-:W-:Y:S02]  /*0dc0*/  @P6 LOP3.LUT R4, R4, R21, RZ, 0x3c, !PT ;  /* 0x0000001504046212 */ /* 0x000fe400078e3cff */
[----:B------:R-:W-:Y:S02]  /*0dd0*/  @P0 LOP3.LUT R3, R3, R26, RZ, 0x3c, !PT ;  /* 0x0000001a03030212 */ /* 0x000fe400078e3cff */
[----:B------:R-:W-:Y:S02]  /*0de0*/  @P0 LOP3.LUT R2, R2, R13, RZ, 0x3c, !PT ;  /* 0x0000000d02020212 */ /* 0x000fe400078e3cff */
[----:B------:R-:W-:Y:S01]  /*0df0*/  @P0 LOP3.LUT R4, R4, R23, RZ, 0x3c, !PT ;  /* 0x0000001704040212 */ /* 0x000fe200078e3cff */
[----:B------:R-:W-:Y:S06]  /*0e00*/  BRA.U UP0, `(.L_x_4) ;  /* 0xfffffff500487547 */ /* 0x000fec000b83ffff */
[----:B------:R-:W-:-:S05]  /*0e10*/  VIADD R16, R16, 0x1 ;  /* 0x0000000110107836 */ /* 0x000fca0000000000 */
[----:B------:R-:W-:-:S13]  /*0e20*/  ISETP.NE.AND P0, PT, R16, 0x5, PT ;  /* 0x000000051000780c */ /* 0x000fda0003f05270 */
[----:B------:R-:W-:Y:S05]  /*0e30*/  @P0 BRA `(.L_x_5) ;  /* 0xfffffff400300947 */ /* 0x000fea000383ffff */
[----:B------:R-:W-:Y:S01]  /*0e40*/  LOP3.LUT R7, R11, 0x3, RZ, 0xc0, !PT ;  /* 0x000000030b077812 */ /* 0x000fe200078ec0ff */
[----:B------:R0:W-:Y:S03]  /*0e50*/  STL.64 [R1+0x8], R2 ;  /* 0x0000080201007387 */ /* 0x0001e60000100a00 */
[----:B------:R-:W-:Y:S01]  /*0e60*/  ISETP.NE.U32.AND P0, PT, R7, 0x1, PT ;  /* 0x000000010700780c */ /* 0x000fe20003f05070 */
[----:B------:R0:W-:Y:S03]  /*0e70*/  STL.64 [R1+0x10], R4 ;  /* 0x0000100401007387 */ /* 0x0001e60000100a00 */
[----:B------:R-:W-:Y:S01]  /*0e80*/  ISETP.NE.AND.EX P0, PT, RZ, RZ, PT, P0 ;  /* 0x000000ffff00720c */ /* 0x000fe20003f05300 */
[----:B------:R0:W-:-:S12]  /*0e90*/  STL [R1+0x4], R6 ;  /* 0x0000040601007387 */ /* 0x0001d80000100800 */
[----:B0-----:R-:W-:Y:S05]  /*0ea0*/  @!P0 BRA `(.L_x_3) ;  /* 0x0000001800088947 */ /* 0x001fea0003800000 */
[----:B------:R-:W-:Y:S01]  /*0eb0*/  UMOV UR4, URZ ;  /* 0x000000ff00047c82 */ /* 0x000fe20008000000 */
[----:B------:R-:W-:Y:S01]  /*0ec0*/  UMOV UR5, URZ ;  /* 0x000000ff00057c82 */ /* 0x000fe20008000000 */
[----:B------:R-:W-:Y:S02]  /*0ed0*/  IMAD.MOV.U32 R6, RZ, RZ, RZ ;  /* 0x000000ffff067224 */ /* 0x000fe400078e00ff */
[----:B------:R-:W-:Y:S02]  /*0ee0*/  IMAD.MOV.U32 R16, RZ, RZ, RZ ;  /* 0x000000ffff107224 */ /* 0x000fe400078e00ff */
[----:B------:R-:W-:Y:S02]  /*0ef0*/  IMAD.MOV.U32 R4, RZ, RZ, RZ ;  /* 0x000000ffff047224 */ /* 0x000fe400078e00ff */
[----:B------:R-:W-:Y:S02]  /*0f00*/  IMAD.MOV.U32 R3, RZ, RZ, RZ ;  /* 0x000000ffff037224 */ /* 0x000fe400078e00ff */
[----:B------:R-:W-:-:S02]  /*0f10*/  IMAD.U32 R5, RZ, RZ, UR4 ;  /* 0x00000004ff057e24 */ /* 0x000fc4000f8e00ff */
[----:B------:R-:W-:-:S07]  /*0f20*/  IMAD.U32 R2, RZ, RZ, UR5 ;  /* 0x00000005ff027e24 */ /* 0x000fce000f8e00ff */
.L_x_7:
[----:B------:R-:W-:-:S06]  /*0f30*/  IMAD R7, R16, 0x4, R1 ;  /* 0x0000000410077824 */ /* 0x000fcc00078e0201 */
[----:B------:R-:W5:Y:S01]  /*0f40*/  LDL R7, [R7+0x4] ;  /* 0x0000040007077983 */ /* 0x000f620000100800 */
[----:B------:R-:W-:-:S05]  /*0f50*/  UMOV UR4, URZ ;  /* 0x000000ff00047c82 */ /* 0x000fca0008000000 */
.L_x_6:
        /* <DEDUP_REMOVED lines=8> */
[----:B------:R-:W2:Y:S04]  /*0fe0*/  @!P0 LDG.E R13, desc[UR6][R14.64] ;  /* 0x000000060e0d8981 */ /* 0x000ea8000c1e1900 */
        /* <DEDUP_REMOVED lines=169> */
[----:B------:R0:W-:Y:S03]  /*1a80*/  STL [R1+0x4], R6 ;  /* 0x0000040601007387 */ /* 0x0001e60000100800 */
[----:B------:R-:W-:Y:S01]  /*1a90*/  ISETP.NE.U32.AND P0, PT, R7, 0x3, PT ;  /* 0x000000030700780c */ /* 0x000fe20003f05070 */
[----:B------:R0:W-:Y:S03]  /*1aa0*/  STL.64 [R1+0x8], R2 ;  /* 0x0000080201007387 */ /* 0x0001e60000100a00 */
[----:B------:R-:W-:Y:S01]  /*1ab0*/  ISETP.NE.AND.EX P0, PT, RZ, RZ, PT, P0 ;  /* 0x000000ffff00720c */ /* 0x000fe20003f05300 */
[----:B------:R0:W-:-:S12]  /*1ac0*/  STL.64 [R1+0x10], R4 ;  /* 0x0000100401007387 */ /* 0x0001d80000100a00 */
[----:B0-----:R-:W-:Y:S05]  /*1ad0*/  @P0 BRA `(.L_x_3) ;  /* 0x0000000800fc0947 */ /* 0x001fea0003800000 */
        /* <DEDUP_REMOVED lines=8> */
.L_x_9:
[----:B------:R-:W-:-:S06]  /*1b60*/  IMAD R7, R16, 0x4, R1 ;  /* 0x0000000410077824 */ /* 0x000fcc00078e0201 */
[----:B------:R-:W5:Y:S01]  /*1b70*/  LDL R7, [R7+0x4] ;  /* 0x0000040007077983 */ /* 0x000f620000100800 */
[----:B------:R-:W-:-:S05]  /*1b80*/  UMOV UR4, URZ ;  /* 0x000000ff00047c82 */ /* 0x000fca0008000000 */
.L_x_8:
        /* <DEDUP_REMOVED lines=177> */
[----:B------:R0:W-:Y:S04]  /*26a0*/  STL [R1+0x4], R6 ;  /* 0x0000040601007387 */ /* 0x0001e80000100800 */
[----:B------:R0:W-:Y:S04]  /*26b0*/  STL.64 [R1+0x8], R2 ;  /* 0x0000080201007387 */ /* 0x0001e80000100a00 */
[----:B------:R0:W-:Y:S02]  /*26c0*/  STL.64 [R1+0x10], R4 ;  /* 0x0000100401007387 */ /* 0x0001e40000100a00 */
.L_x_3:
[----:B-1----:R-:W-:Y:S05]  /*26d0*/  BSYNC.RECONVERGENT B1 ;  /* 0x0000000000017941 */ /* 0x002fea0003800200 */
.L_x_2:
[C---:B------:R-:W-:Y:S01]  /*26e0*/  ISETP.GT.U32.AND P0, PT, R11.reuse, 0x3, PT ;  /* 0x000000030b00780c */ /* 0x040fe20003f04070 */
[----:B------:R-:W-:Y:S01]  /*26f0*/  VIADD R12, R12, 0x1 ;  /* 0x000000010c0c7836 */ /* 0x000fe20000000000 */
[--C-:B------:R-:W-:Y:S02]  /*2700*/  SHF.R.U64 R11, R11, 0x2, R10.reuse ;  /* 0x000000020b0b7819 */ /* 0x100fe4000000120a */
[----:B------:R-:W-:Y:S02]  /*2710*/  ISETP.GT.U32.AND.EX P0, PT, R10, RZ, PT, P0 ;  /* 0x000000ff0a00720c */ /* 0x000fe40003f04100 */
[----:B------:R-:W-:-:S11]  /*2720*/  SHF.R.U32.HI R10, RZ, 0x2, R10 ;  /* 0x00000002ff0a7819 */ /* 0x000fd6000001160a */
[----:B------:R-:W-:Y:S05]  /*2730*/  @P0 BRA `(.L_x_10) ;  /* 0xffffffd800c40947 */ /* 0x000fea000383ffff */
.L_x_1:
[----:B-1----:R-:W-:Y:S05]  /*2740*/  BSYNC.RECONVERGENT B0 ;  /* 0x0000000000007941 */ /* 0x002fea0003800200 */
.L_x_0:
[----:B0-----:R-:W-:Y:S01]  /*2750*/  SHF.R.U32.HI R3, RZ, 0x2, R6 ;  /* 0x00000002ff037819 */ /* 0x001fe20000011606 */
[----:B------:R-:W-:Y:S01]  /*2760*/  IMAD.SHL.U32 R4, R5, 0x10, RZ ;  /* 0x0000001005047824 */ /* 0x000fe200078e00ff */
[----:B------:R-:W-:Y:S01]  /*2770*/  BSSY.RECONVERGENT B0, `(.L_x_11) ;  /* 0x000003b000007945 */ /* 0x000fe20003800200 */
[----:B------:R-:W-:Y:S01]  /*2780*/  IMAD.MOV.U32 R9, RZ, RZ, 0x3e055027 ;  /* 0x3e055027ff097424 */ /* 0x000fe200078e00ff */
[----:B------:R-:W-:-:S05]  /*2790*/  LOP3.LUT R3, R3, R6, RZ, 0x3c, !PT ;  /* 0x0000000603037212 */ /* 0x000fca00078e3cff */
[----:B------:R-:W-:-:S05]  /*27a0*/  IMAD.SHL.U32 R6, R3, 0x2, RZ ;  /* 0x0000000203067824 */ /* 0x000fca00078e00ff */
[----:B------:R-:W-:Y:S01]  /*27b0*/  LOP3.LUT R4, R3, R6, R4, 0x96, !PT ;  /* 0x0000000603047212 */ /* 0x000fe200078e9604 */
[----:B------:R-:W-:-:S03]  /*27c0*/  IMAD.MOV.U32 R6, RZ, RZ, 0x2f800000 ;  /* 0x2f800000ff067424 */ /* 0x000fc600078e00ff */
[----:B------:R-:W-:-:S05]  /*27d0*/  LOP3.LUT R5, R4, R5, RZ, 0x3c, !PT ;  /* 0x0000000504057212 */ /* 0x000fca00078e3cff */
[----:B------:R-:W-:-:S05]  /*27e0*/  VIADD R3, R5, 0xd209373c ;  /* 0xd209373c05037836 */ /* 0x000fca0000000000 */
[----:B------:R-:W-:-:S05]  /*27f0*/  I2FP.F32.U32 R3, R3 ;  /* 0x0000000300037245 */ /* 0x000fca0000201000 */
[----:B------:R-:W-:-:S05]  /*2800*/  FFMA R6, R3, R6, 1.1641532182693481445e-10 ;  /* 0x2f00000003067423 */ /* 0x000fca0000000006 */
[----:B------:R-:W-:-:S13]  /*2810*/  FSETP.GEU.AND P0, PT, R6, 1.175494350822287508e-38, PT ;  /* 0x008000000600780b */ /* 0x000fda0003f0e000 */
[----:B------:R-:W-:-:S04]  /*2820*/  @!P0 FMUL R6, R6, 8388608 ;  /* 0x4b00000006068820 */ /* 0x000fc80000400000 */
[----:B------:R-:W-:-:S05]  /*2830*/  VIADD R3, R6, 0xc0d55555 ;  /* 0xc0d5555506037836 */ /* 0x000fca0000000000 */
[----:B------:R-:W-:-:S04]  /*2840*/  LOP3.LUT R7, R3, 0xff800000, RZ, 0xc0, !PT ;  /* 0xff80000003077812 */ /* 0x000fc800078ec0ff */
[----:B------:R-:W-:Y:S01]  /*2850*/  I2FP.F32.S32 R4, R7 ;  /* 0x0000000700047245 */ /* 0x000fe20000201400 */
[----:B------:R-:W-:Y:S02]  /*2860*/  IMAD.IADD R3, R6, 0x1, -R7 ;  /* 0x0000000106037824 */ /* 0x000fe400078e0a07 */
[----:B------:R-:W-:Y:S02]  /*2870*/  IMAD.MOV.U32 R7, RZ, RZ, 0x7f800000 ;  /* 0x7f800000ff077424 */ /* 0x000fe400078e00ff */
[----:B------:R-:W-:-:S04]  /*2880*/  FADD R8, R3, -1 ;  /* 0xbf80000003087421 */ /* 0x000fc80000000000 */
[----:B------:R-:W-:-:S04]  /*2890*/  FFMA R3, R8, -R9, 0.14084610342979431152 ;  /* 0x3e1039f608037423 */ /* 0x000fc80000000809 */
[----:B------:R-:W-:-:S04]  /*28a0*/  FFMA R3, R8, R3, -0.12148627638816833496 ;  /* 0xbdf8cdcc08037423 */ /* 0x000fc80000000003 */
[----:B------:R-:W-:-:S04]  /*28b0*/  FFMA R3, R8, R3, 0.13980610668659210205 ;  /* 0x3e0f295508037423 */ /* 0x000fc80000000003 */
[----:B------:R-:W-:-:S04]  /*28c0*/  FFMA R3, R8, R3, -0.16684235632419586182 ;  /* 0xbe2ad8b908037423 */ /* 0x000fc80000000003 */
[----:B------:R-:W-:-:S04]  /*28d0*/  FFMA R3, R8, R3, 0.20012299716472625732 ;  /* 0x3e4ced0b08037423 */ /* 0x000fc80000000003 */
[----:B------:R-:W-:-:S04]  /*28e0*/  FFMA R3, R8, R3, -0.24999669194221496582 ;  /* 0xbe7fff2208037423 */ /* 0x000fc80000000003 */
[----:B------:R-:W-:-:S04]  /*28f0*/  FFMA R3, R8, R3, 0.33333182334899902344 ;  /* 0x3eaaaa7808037423 */ /* 0x000fc80000000003 */
[----:B------:R-:W-:Y:S01]  /*2900*/  FFMA R9, R8, R3, -0.5 ;  /* 0xbf00000008097423 */ /* 0x000fe20000000003 */
[----:B------:R-:W-:Y:S02]  /*2910*/  FSEL R3, RZ, -23, P0 ;  /* 0xc1b80000ff037808 */ /* 0x000fe40000000000 */
[----:B------:R-:W-:Y:S01]  /*2920*/  ISETP.GT.U32.AND P0, PT, R6, 0x7f7fffff, PT ;  /* 0x7f7fffff0600780c */ /* 0x000fe20003f04070 */
[----:B------:R-:W-:Y:S02]  /*2930*/  FMUL R9, R8, R9 ;  /* 0x0000000908097220 */ /* 0x000fe40000400000 */
[----:B------:R-:W-:Y:S01]  /*2940*/  FFMA R4, R4, 1.1920928955078125e-07, R3 ;  /* 0x3400000004047823 */ /* 0x000fe20000000003 */
[----:B------:R-:W-:Y:S01]  /*2950*/  SHF.R.U32.HI R3, RZ, 0x2, R2 ;  /* 0x00000002ff037819 */ /* 0x000fe20000011602 */
[----:B------:R-:W-:-:S03]  /*2960*/  FFMA R9, R8, R9, R8 ;  /* 0x0000000908097223 */ /* 0x000fc60000000008 */
[----:B------:R-:W-:Y:S01]  /*2970*/  LOP3.LUT R3, R3, R2, RZ, 0x3c, !PT ;  /* 0x0000000203037212 */ /* 0x000fe200078e3cff */
[----:B------:R-:W-:Y:S01]  /*2980*/  FFMA R9, R4, 0.69314718246459960938, R9 ;  /* 0x3f31721804097823 */ /* 0x000fe20000000009 */
[----:B------:R-:W-:-:S03]  /*2990*/  IMAD.SHL.U32 R2, R5, 0x10, RZ ;  /* 0x0000001005027824 */ /* 0x000fc600078e00ff */
[C---:B------:R-:W-:Y:S01]  /*29a0*/  @P0 FFMA R9, R6.reuse, R7, +INF ;  /* 0x7f80000006090423 */ /* 0x040fe20000000007 */
[----:B------:R-:W-:Y:S01]  /*29b0*/  FSETP.NEU.AND P0, PT, R6, RZ, PT ;  /* 0x000000ff0600720b */ /* 0x000fe20003f0d000 */
[----:B------:R-:W-:Y:S02]  /*29c0*/  IMAD.SHL.U32 R4, R3, 0x2, RZ ;  /* 0x0000000203047824 */ /* 0x000fe400078e00ff */
[----:B------:R-:W-:-:S03]  /*29d0*/  FMUL R9, R9, -2 ;  /* 0xc000000009097820 */ /* 0x000fc60000400000 */
[----:B------:R-:W-:Y:S02]  /*29e0*/  LOP3.LUT R2, R3, R4, R2, 0x96, !PT ;  /* 0x0000000403027212 */ /* 0x000fe400078e9602 */
[----:B------:R-:W-:Y:S02]  /*29f0*/  FSEL R6, R9, +INF , P0 ;  /* 0x7f80000009067808 */ /* 0x000fe40000000000 */
[----:B------:R-:W-:Y:S02]  /*2a00*/  LOP3.LUT R2, R2, R5, RZ, 0x3c, !PT ;  /* 0x0000000502027212 */ /* 0x000fe400078e3cff */
[----:B------:R0:W1:Y:S01]  /*2a10*/  MUFU.RSQ R5, R6 ;  /* 0x0000000600057308 */ /* 0x0000620000001400 */
[----:B------:R-:W-:Y:S02]  /*2a20*/  VIADD R3, R6, 0xf3000000 ;  /* 0xf300000006037836 */ /* 0x000fe40000000000 */
[----:B------:R-:W-:-:S03]  /*2a30*/  VIADD R2, R2, 0xd20ebf01 ;  /* 0xd20ebf0102027836 */ /* 0x000fc60000000000 */
[----:B------:R-:W-:Y:S01]  /*2a40*/  ISETP.GT.U32.AND P0, PT, R3, 0x727fffff, PT ;  /* 0x727fffff0300780c */ /* 0x000fe20003f04070 */
[----:B------:R-:W-:Y:S01]  /*2a50*/  IMAD.MOV.U32 R3, RZ, RZ, 0x30c90fdb ;  /* 0x30c90fdbff037424 */ /* 0x000fe200078e00ff */
[----:B------:R-:W-:-:S05]  /*2a60*/  I2FP.F32.U32 R2, R2 ;  /* 0x0000000200027245 */ /* 0x000fca0000201000 */
[----:B------:R-:W-:-:S06]  /*2a70*/  FFMA R10, R2, R3, 7.314590599882819788e-10 ;  /* 0x30490fdb020a7423 */ /* 0x000fcc0000000003 */
[----:B01----:R-:W-:Y:S05]  /*2a80*/  @!P0 BRA `(.L_x_12) ;  /* 0x0000000000148947 */ /* 0x003fea0003800000 */
[----:B------:R-:W-:Y:S01]  /*2a90*/  IMAD.MOV.U32 R2, RZ, RZ, R6 ;  /* 0x000000ffff027224 */ /* 0x000fe200078e0006 */
[----:B------:R-:W-:-:S07]  /*2aa0*/  MOV R9, 0x2ac0 ;  /* 0x00002ac000097802 */ /* 0x000fce0000000f00 */
[----:B------:R-:W-:Y:S05]  /*2ab0*/  CALL.REL.NOINC `($__internal_0_$__cuda_sm20_sqrt_rn_f32_slowpath) ;  /* 0x0000000000b07944 */ /* 0x000fea0003c00000 */
[----:B------:R-:W-:Y:S01]  /*2ac0*/  IMAD.MOV.U32 R3, RZ, RZ, R2 ;  /* 0x000000ffff037224 */ /* 0x000fe200078e0002 */
[----:B------:R-:W-:Y:S06]  /*2ad0*/  BRA `(.L_x_13) ;  /* 0x0000000000107947 */ /* 0x000fec0003800000 */
.L_x_12:
[----:B------:R-:W-:Y:S01]  /*2ae0*/  FMUL.FTZ R3, R6, R5 ;  /* 0x0000000506037220 */ /* 0x000fe20000410000 */
[----:B------:R-:W-:-:S03]  /*2af0*/  FMUL.FTZ R4, R5, 0.5 ;  /* 0x3f00000005047820 */ /* 0x000fc60000410000 */
[----:B------:R-:W-:-:S04]  /*2b00*/  FFMA R2, -R3, R3, R6 ;  /* 0x0000000303027223 */ /* 0x000fc80000000106 */
[----:B------:R-:W-:-:S07]  /*2b10*/  FFMA R3, R2, R4, R3 ;  /* 0x0000000402037223 */ /* 0x000fce0000000003 */
.L_x_13:
[----:B------:R-:W-:Y:S05]  /*2b20*/  BSYNC.RECONVERGENT B0 ;  /* 0x0000000000007941 */ /* 0x000fea0003800200 */
.L_x_11:
[----:B------:R-:W0:Y:S01]  /*2b30*/  LDCU UR4, c[0x0][0x384] ;  /* 0x00007080ff0477ac */ /* 0x000e220008000800 */
[----:B------:R-:W-:-:S06]  /*2b40*/  FMUL.RZ R4, R10, 0.15915493667125701904 ;  /* 0x3e22f9830a047820 */ /* 0x000fcc000040c000 */
[----:B------:R-:W1:Y:S01]  /*2b50*/  MUFU.SIN R4, R4 ;  /* 0x0000000400047308 */ /* 0x000e620000000400 */
[----:B0-----:R-:W-:Y:S01]  /*2b60*/  I2FP.F32.S32 R5, UR4 ;  /* 0x0000000400057c45 */ /* 0x001fe20008201400 */
[----:B------:R-:W-:Y:S02]  /*2b70*/  UMOV UR4, 0x40000000 ;  /* 0x4000000000047882 */ /* 0x000fe40000000000 */
[----:B------:R-:W-:-:S04]  /*2b80*/  IMAD.U32 R8, RZ, RZ, UR4 ;  /* 0x00000004ff087e24 */ /* 0x000fc8000f8e00ff */
[----:B------:R-:W0:Y:S01]  /*2b90*/  MUFU.RCP R2, R5 ;  /* 0x0000000500027308 */ /* 0x000e220000001000 */
[----:B-1----:R-:W-:-:S07]  /*2ba0*/  FMUL R3, R4, R3 ;  /* 0x0000000304037220 */ /* 0x002fce0000400000 */
[----:B------:R-:W1:Y:S01]  /*2bb0*/  FCHK P0, R8, R5 ;  /* 0x0000000508007302 */ /* 0x000e620000000000 */
[----:B0-----:R-:W-:-:S04]  /*2bc0*/  FFMA R7, -R5, R2, 1 ;  /* 0x3f80000005077423 */ /* 0x001fc80000000102 */
[----:B------:R-:W-:-:S04]  /*2bd0*/  FFMA R2, R2, R7, R2 ;  /* 0x0000000702027223 */ /* 0x000fc80000000002 */
[----:B------:R-:W-:-:S04]  /*2be0*/  FFMA R6, R2, 2, RZ ;  /* 0x4000000002067823 */ /* 0x000fc800000000ff */
[----:B------:R-:W-:-:S04]  /*2bf0*/  FFMA R7, -R5, R6, 2 ;  /* 0x4000000005077423 */ /* 0x000fc80000000106 */
[----:B------:R-:W-:Y:S01]  /*2c00*/  FFMA R2, R2, R7, R6 ;  /* 0x0000000702027223 */ /* 0x000fe20000000006 */
[----:B-1----:R-:W-:Y:S06]  /*2c10*/  @!P0 BRA `(.L_x_14) ;  /* 0x00000000000c8947 */ /* 0x002fec0003800000 */
[----:B------:R-:W-:-:S07]  /*2c20*/  MOV R4, 0x2c40 ;  /* 0x00002c4000047802 */ /* 0x000fce0000000f00 */
[----:B------:R-:W-:Y:S05]  /*2c30*/  CALL.REL.NOINC `($__internal_1_$__cuda_sm3x_div_rn_noftz_f32_slowpath) ;  /* 0x0000000000ac7944 */ /* 0x000fea0003c00000 */
[----:B------:R-:W-:-:S07]  /*2c40*/  IMAD.MOV.U32 R2, RZ, RZ, R8 ;  /* 0x000000ffff027224 */ /* 0x000fce00078e0008 */
.L_x_14:
[----:B------:R-:W-:Y:S01]  /*2c50*/  VIADD R4, R2, 0xf3000000 ;  /* 0xf300000002047836 */ /* 0x000fe20000000000 */
[----:B------:R0:W1:Y:S04]  /*2c60*/  MUFU.RSQ R7, R2 ;  /* 0x0000000200077308 */ /* 0x0000680000001400 */
[----:B------:R-:W-:-:S13]  /*2c70*/  ISETP.GT.U32.AND P0, PT, R4, 0x727fffff, PT ;  /* 0x727fffff0400780c */ /* 0x000fda0003f04070 */
[----:B01----:R-:W-:Y:S05]  /*2c80*/  @!P0 BRA `(.L_x_15) ;  /* 0x0000000000148947 */ /* 0x003fea0003800000 */
[----:B------:R-:W-:Y:S01]  /*2c90*/  BSSY.RECONVERGENT B0, `(.L_x_16) ;  /* 0x0000003000007945 */ /* 0x000fe20003800200 */
[----:B------:R-:W-:-:S07]  /*2ca0*/  MOV R9, 0x2cc0 ;  /* 0x00002cc000097802 */ /* 0x000fce0000000f00 */
[----:B------:R-:W-:Y:S05]  /*2cb0*/  CALL.REL.NOINC `($__internal_0_$__cuda_sm20_sqrt_rn_f32_slowpath) ;  /* 0x0000000000307944 */ /* 0x000fea0003c00000 */
[----:B------:R-:W-:Y:S05]  /*2cc0*/  BSYNC.RECONVERGENT B0 ;  /* 0x0000000000007941 */ /* 0x000fea0003800200 */
.L_x_16:
[----:B------:R-:W-:Y:S05]  /*2cd0*/  BRA `(.L_x_17) ;  /* 0x0000000000107947 */ /* 0x000fea0003800000 */
.L_x_15:
[C---:B------:R-:W-:Y:S01]  /*2ce0*/  FMUL.FTZ R5, R7.reuse, R2 ;  /* 0x0000000207057220 */ /* 0x040fe20000410000 */
[----:B------:R-:W-:-:S03]  /*2cf0*/  FMUL.FTZ R4, R7, 0.5 ;  /* 0x3f00000007047820 */ /* 0x000fc60000410000 */
[----:B------:R-:W-:-:S04]  /*2d00*/  FFMA R2, -R5, R5, R2 ;  /* 0x0000000505027223 */ /* 0x000fc80000000102 */
[----:B------:R-:W-:-:S07]  /*2d10*/  FFMA R2, R2, R4, R5 ;  /* 0x0000000402027223 */ /* 0x000fce0000000005 */
.L_x_17:
[----:B------:R-:W0:Y:S01]  /*2d20*/  LDCU.64 UR4, c[0x0][0x388] ;  /* 0x00007100ff0477ac */ /* 0x000e220008000a00 */
[----:B------:R-:W-:Y:S01]  /*2d30*/  FMUL R3, R3, R2 ;  /* 0x0000000203037220 */ /* 0x000fe20000400000 */
[----:B0-----:R-:W-:-:S04]  /*2d40*/  LEA R4, P0, R0, UR4, 0x2 ;  /* 0x0000000400047c11 */ /* 0x001fc8000f8010ff */
[----:B------:R-:W-:-:S05]  /*2d50*/  LEA.HI.X R5, R0, UR5, RZ, 0x2, P0 ;  /* 0x0000000500057c11 */ /* 0x000fca00080f14ff */
[----:B------:R-:W-:Y:S01]  /*2d60*/  STG.E desc[UR6][R4.64], R3 ;  /* 0x0000000304007986 */ /* 0x000fe2000c101906 */
[----:B------:R-:W-:Y:S05]  /*2d70*/  EXIT ;  /* 0x000000000000794d */ /* 0x000fea0003800000 */
        .weak           $__internal_0_$__cuda_sm20_sqrt_rn_f32_slowpath
        .type           $__internal_0_$__cuda_sm20_sqrt_rn_f32_slowpath,@function
        .size           $__internal_0_$__cuda_sm20_sqrt_rn_f32_slowpath,($__internal_1_$__cuda_sm3x_div_rn_noftz_f32_slowpath - $__internal_0_$__cuda_sm20_sqrt_rn_f32_slowpath)
$__internal_0_$__cuda_sm20_sqrt_rn_f32_slowpath:
[----:B------:R-:W-:-:S13]  /*2d80*/  LOP3.LUT P0, RZ, R2, 0x7fffffff, RZ, 0xc0, !PT ;  /* 0x7fffffff02ff7812 */ /* 0x000fda000780c0ff */
[----:B------:R-:W-:Y:S01]  /*2d90*/  @!P0 IMAD.MOV.U32 R4, RZ, RZ, R2 ;  /* 0x000000ffff048224 */ /* 0x000fe200078e0002 */
[----:B------:R-:W-:Y:S06]  /*2da0*/  @!P0 BRA `(.L_x_18) ;  /* 0x0000000000408947 */ /* 0x000fec0003800000 */
[----:B------:R-:W-:-:S13]  /*2db0*/  FSETP.GEU.FTZ.AND P0, PT, R2, RZ, PT ;  /* 0x000000ff0200720b */ /* 0x000fda0003f1e000 */
[----:B------:R-:W-:Y:S01]  /*2dc0*/  @!P0 IMAD.MOV.U32 R4, RZ, RZ, 0x7fffffff ;  /* 0x7fffffffff048424 */ /* 0x000fe200078e00ff */
[----:B------:R-:W-:Y:S06]  /*2dd0*/  @!P0 BRA `(.L_x_18) ;  /* 0x0000000000348947 */ /* 0x000fec0003800000 */
[----:B------:R-:W-:-:S13]  /*2de0*/  FSETP.GTU.FTZ.AND P0, PT, |R2|, +INF , PT ;  /* 0x7f8000000200780b */ /* 0x000fda0003f1c200 */
[----:B------:R-:W-:Y:S01]  /*2df0*/  @P0 FADD.FTZ R4, R2, 1 ;  /* 0x3f80000002040421 */ /* 0x000fe20000010000 */
[----:B------:R-:W-:Y:S06]  /*2e00*/  @P0 BRA `(.L_x_18) ;  /* 0x0000000000280947 */ /* 0x000fec0003800000 */
[----:B------:R-:W-:-:S13]  /*2e10*/  FSETP.NEU.FTZ.AND P0, PT, |R2|, +INF , PT ;  /* 0x7f8000000200780b */ /* 0x000fda0003f1d200 */
[----:B------:R-:W-:-:S04]  /*2e20*/  @P0 FFMA R5, R2, 1.84467440737095516160e+19, RZ ;  /* 0x5f80000002050823 */ /* 0x000fc800000000ff */
[----:B------:R-:W0:Y:S02]  /*2e30*/  @P0 MUFU.RSQ R4, R5 ;  /* 0x0000000500040308 */ /* 0x000e240000001400 */
[----:B0-----:R-:W-:Y:S01]  /*2e40*/  @P0 FMUL.FTZ R6, R5, R4 ;  /* 0x0000000405060220 */ /* 0x001fe20000410000 */
[----:B------:R-:W-:Y:S01]  /*2e50*/  @P0 FMUL.FTZ R8, R4, 0.5 ;  /* 0x3f00000004080820 */ /* 0x000fe20000410000 */
[----:B------:R-:W-:Y:S02]  /*2e60*/  @!P0 IMAD.MOV.U32 R4, RZ, RZ, R2 ;  /* 0x000000ffff048224 */ /* 0x000fe400078e0002 */
[----:B------:R-:W-:-:S04]  /*2e70*/  @P0 FADD.FTZ R7, -R6, -RZ ;  /* 0x800000ff06070221 */ /* 0x000fc80000010100 */
[----:B------:R-:W-:-:S04]  /*2e80*/  @P0 FFMA R7, R6, R7, R5 ;  /* 0x0000000706070223 */ /* 0x000fc80000000005 */
[----:B------:R-:W-:-:S04]  /*2e90*/  @P0 FFMA R7, R7, R8, R6 ;  /* 0x0000000807070223 */ /* 0x000fc80000000006 */
[----:B------:R-:W-:-:S07]  /*2ea0*/  @P0 FMUL.FTZ R4, R7, 2.3283064365386962891e-10 ;  /* 0x2f80000007040820 */ /* 0x000fce0000410000 */
.L_x_18:
[----:B------:R-:W-:Y:S02]  /*2eb0*/  IMAD.MOV.U32 R2, RZ, RZ, R4 ;  /* 0x000000ffff027224 */ /* 0x000fe400078e0004 */
[----:B------:R-:W-:Y:S02]  /*2ec0*/  IMAD.MOV.U32 R4, RZ, RZ, R9 ;  /* 0x000000ffff047224 */ /* 0x000fe400078e0009 */
[----:B------:R-:W-:-:S04]  /*2ed0*/  IMAD.MOV.U32 R5, RZ, RZ, 0x0 ;  /* 0x00000000ff057424 */ /* 0x000fc800078e00ff */
[----:B------:R-:W-:Y:S05]  /*2ee0*/  RET.REL.NODEC R4 `(_Z19init_kaiming_normaliiPf) ;  /* 0xffffffd004447950 */ /* 0x000fea0003c3ffff */
        .weak           $__internal_1_$__cuda_sm3x_div_rn_noftz_f32_slowpath
        .type           $__internal_1_$__cuda_sm3x_div_rn_noftz_f32_slowpath,@function
        .size           $__internal_1_$__cuda_sm3x_div_rn_noftz_f32_slowpath,(.L_x_34 - $__internal_1_$__cuda_sm3x_div_rn_noftz_f32_slowpath)
$__internal_1_$__cuda_sm3x_div_rn_noftz_f32_slowpath:
[--C-:B------:R-:W-:Y:S01]  /*2ef0*/  SHF.R.U32.HI R2, RZ, 0x17, R5.reuse ;  /* 0x00000017ff027819 */ /* 0x100fe20000011605 */
[----:B------:R-:W-:-:S03]  /*2f00*/  IMAD.MOV.U32 R8, RZ, RZ, R5 ;  /* 0x000000ffff087224 */ /* 0x000fc600078e0005 */
[----:B------:R-:W-:-:S05]  /*2f10*/  LOP3.LUT R6, R2, 0xff, RZ, 0xc0, !PT ;  /* 0x000000ff02067812 */ /* 0x000fca00078ec0ff */
[----:B------:R-:W-:-:S05]  /*2f20*/  VIADD R9, R6, 0xffffffff ;  /* 0xffffffff06097836 */ /* 0x000fca0000000000 */
[----:B------:R-:W-:-:S13]  /*2f30*/  ISETP.GT.U32.AND P0, PT, R9, 0xfd, PT ;  /* 0x000000fd0900780c */ /* 0x000fda0003f04070 */
[----:B------:R-:W-:Y:S01]  /*2f40*/  @!P0 IMAD.MOV.U32 R7, RZ, RZ, RZ ;  /* 0x000000ffff078224 */ /* 0x000fe200078e00ff */
[----:B------:R-:W-:Y:S06]  /*2f50*/  @!P0 BRA `(.L_x_19) ;  /* 0x0000000000408947 */ /* 0x000fec0003800000 */
[----:B------:R-:W-:Y:S01]  /*2f60*/  FSETP.GTU.FTZ.AND P0, PT, |R5|, +INF , PT ;  /* 0x7f8000000500780b */ /* 0x000fe20003f1c200 */
[----:B------:R-:W-:-:S12]  /*2f70*/  IMAD.MOV.U32 R2, RZ, RZ, R5 ;  /* 0x000000ffff027224 */ /* 0x000fd800078e0005 */
[----:B------:R-:W-:Y:S05]  /*2f80*/  @P0 BRA `(.L_x_20) ;  /* 0x0000000400280947 */ /* 0x000fea0003800000 */
[----:B------:R-:W-:-:S05]  /*2f90*/  IMAD.MOV.U32 R5, RZ, RZ, 0x40000000 ;  /* 0x40000000ff057424 */ /* 0x000fca00078e00ff */
[----:B------:R-:W-:-:S13]  /*2fa0*/  LOP3.LUT P0, RZ, R8, 0x7fffffff, R5, 0xc8, !PT ;  /* 0x7fffffff08ff7812 */ /* 0x000fda000780c805 */
[----:B------:R-:W-:Y:S05]  /*2fb0*/  @!P0 BRA `(.L_x_21) ;  /* 0x0000000400148947 */ /* 0x000fea0003800000 */
[----:B------:R-:W-:Y:S02]  /*2fc0*/  FSETP.NEU.FTZ.AND P0, PT, |R2|, +INF , PT ;  /* 0x7f8000000200780b */ /* 0x000fe40003f1d200 */
[----:B------:R-:W-:-:S04]  /*2fd0*/  LOP3.LUT P1, RZ, R5, 0x7fffffff, RZ, 0xc0, !PT ;  /* 0x7fffffff05ff7812 */ /* 0x000fc8000782c0ff */
[----:B------:R-:W-:-:S13]  /*2fe0*/  PLOP3.LUT P0, PT, P0, P1, PT, 0x2f, 0xf2 ;  /* 0x0000000000f2781c */ /* 0x000fda0000702577 */
[----:B------:R-:W-:Y:S05]  /*2ff0*/  @P0 BRA `(.L_x_22) ;  /* 0x0000000000fc0947 */ /* 0x000fea0003800000 */
[----:B------:R-:W-:-:S13]  /*3000*/  LOP3.LUT P0, RZ, R8, 0x7fffffff, RZ, 0xc0, !PT ;  /* 0x7fffffff08ff7812 */ /* 0x000fda000780c0ff */
[----:B------:R-:W-:Y:S05]  /*3010*/  @!P0 BRA `(.L_x_23) ;  /* 0x0000000000e88947 */ /* 0x000fea0003800000 */
[----:B------:R-:W-:Y:S01]  /*3020*/  ISETP.GE.AND P0, PT, R9, RZ, PT ;  /* 0x000000ff0900720c */ /* 0x000fe20003f06270 */
[----:B------:R-:W-:-:S12]  /*3030*/  IMAD.MOV.U32 R7, RZ, RZ, RZ ;  /* 0x000000ffff077224 */ /* 0x000fd800078e00ff */
[----:B------:R-:W-:Y:S01]  /*3040*/  @!P0 FFMA R8, R2, 1.84467440737095516160e+19, RZ ;  /* 0x5f80000002088823 */ /* 0x000fe200000000ff */
[----:B------:R-:W-:-:S07]  /*3050*/  @!P0 VIADD R7, R7, 0x40 ;  /* 0x0000004007078836 */ /* 0x000fce0000000000 */
.L_x_19:
[----:B------:R-:W-:Y:S01]  /*3060*/  LEA R5, R6, 0xc0800000, 0x17 ;  /* 0xc080000006057811 */ /* 0x000fe200078eb8ff */
[----:B------:R-:W-:Y:S01]  /*3070*/  UMOV UR4, 0x40000000 ;  /* 0x4000000000047882 */ /* 0x000fe20000000000 */
[----:B------:R-:W-:Y:S01]  /*3080*/  IADD3 R6, PT, PT, R7, 0x80, -R6 ;  /* 0x0000008007067810 */ /* 0x000fe20007ffe806 */
[----:B------:R-:W-:Y:S02]  /*3090*/  UIADD3 UR4, UPT, UPT, UR4, -0x800000, URZ ;  /* 0xff80000004047890 */ /* 0x000fe4000fffe0ff */
[----:B------:R-:W-:-:S04]  /*30a0*/  IMAD.IADD R5, R8, 0x1, -R5 ;  /* 0x0000000108057824 */ /* 0x000fc800078e0a05 */
[----:B------:R-:W0:Y:S01]  /*30b0*/  MUFU.RCP R2, R5 ;  /* 0x0000000500027308 */ /* 0x000e220000001000 */
[----:B------:R-:W-:-:S04]  /*30c0*/  FADD.FTZ R9, -R5, -RZ ;  /* 0x800000ff05097221 */ /* 0x000fc80000010100 */
[----:B0-----:R-:W-:-:S04]  /*30d0*/  FFMA R11, R2, R9, 1 ;  /* 0x3f800000020b7423 */ /* 0x001fc80000000009 */
[----:B------:R-:W-:-:S04]  /*30e0*/  FFMA R2, R2, R11, R2 ;  /* 0x0000000b02027223 */ /* 0x000fc80000000002 */
[----:B------:R-:W-:-:S04]  /*30f0*/  FFMA R8, R2, UR4, RZ ;  /* 0x0000000402087c23 */ /* 0x000fc800080000ff */
[----:B------:R-:W-:-:S04]  /*3100*/  FFMA R11, R9, R8, UR4 ;  /* 0x00000004090b7e23 */ /* 0x000fc80008000008 */
[----:B------:R-:W-:-:S04]  /*3110*/  FFMA R11, R2, R11, R8 ;  /* 0x0000000b020b7223 */ /* 0x000fc80000000008 */
[----:B------:R-:W-:-:S04]  /*3120*/  FFMA R10, R9, R11, UR4 ;  /* 0x00000004090a7e23 */ /* 0x000fc8000800000b */
[----:B------:R-:W-:-:S05]  /*3130*/  FFMA R8, R2, R10, R11 ;  /* 0x0000000a02087223 */ /* 0x000fca000000000b */
[----:B------:R-:W-:-:S04]  /*3140*/  SHF.R.U32.HI R5, RZ, 0x17, R8 ;  /* 0x00000017ff057819 */ /* 0x000fc80000011608 */
[----:B------:R-:W-:-:S05]  /*3150*/  LOP3.LUT R5, R5, 0xff, RZ, 0xc0, !PT ;  /* 0x000000ff05057812 */ /* 0x000fca00078ec0ff */
[----:B------:R-:W-:-:S04]  /*3160*/  IMAD.IADD R9, R5, 0x1, R6 ;  /* 0x0000000105097824 */ /* 0x000fc800078e0206 */
[----:B------:R-:W-:-:S05]  /*3170*/  VIADD R5, R9, 0xffffffff ;  /* 0xffffffff09057836 */ /* 0x000fca0000000000 */
[----:B------:R-:W-:-:S13]  /*3180*/  ISETP.GE.U32.AND P0, PT, R5, 0xfe, PT ;  /* 0x000000fe0500780c */ /* 0x000fda0003f06070 */
[----:B------:R-:W-:Y:S05]  /*3190*/  @!P0 BRA `(.L_x_24) ;  /* 0x0000000000808947 */ /* 0x000fea0003800000 */
[----:B------:R-:W-:-:S13]  /*31a0*/  ISETP.GT.AND P0, PT, R9, 0xfe, PT ;  /* 0x000000fe0900780c */ /* 0x000fda0003f04270 */
[----:B------:R-:W-:Y:S05]  /*31b0*/  @P0 BRA `(.L_x_25) ;  /* 0x00000000006c0947 */ /* 0x000fea0003800000 */
[----:B------:R-:W-:-:S13]  /*31c0*/  ISETP.GE.AND P0, PT, R9, 0x1, PT ;  /* 0x000000010900780c */ /* 0x000fda0003f06270 */
[----:B------:R-:W-:Y:S05]  /*31d0*/  @P0 BRA `(.L_x_26) ;  /* 0x0000000000980947 */ /* 0x000fea0003800000 */
[----:B------:R-:W-:Y:S02]  /*31e0*/  ISETP.GE.AND P0, PT, R9, -0x18, PT ;  /* 0xffffffe80900780c */ /* 0x000fe40003f06270 */
[----:B------:R-:W-:-:S11]  /*31f0*/  LOP3.LUT R8, R8, 0x80000000, RZ, 0xc0, !PT ;  /* 0x8000000008087812 */ /* 0x000fd600078ec0ff */
[----:B------:R-:W-:Y:S05]  /*3200*/  @!P0 BRA `(.L_x_26) ;  /* 0x00000000008c8947 */ /* 0x000fea0003800000 */
[CC--:B------:R-:W-:Y:S01]  /*3210*/  FFMA.RZ R5, R2.reuse, R10.reuse, R11 ;  /* 0x0000000a02057223 */ /* 0x0c0fe2000000c00b */
[C---:B------:R-:W-:Y:S01]  /*3220*/  VIADD R7, R9.reuse, 0x20 ;  /* 0x0000002009077836 */ /* 0x040fe20000000000 */
[C---:B------:R-:W-:Y:S02]  /*3230*/  ISETP.NE.AND P2, PT, R9.reuse, RZ, PT ;  /* 0x000000ff0900720c */ /* 0x040fe40003f45270 */
[----:B------:R-:W-:Y:S01]  /*3240*/  ISETP.NE.AND P1, PT, R9, RZ, PT ;  /* 0x000000ff0900720c */ /* 0x000fe20003f25270 */
[----:B------:R-:W-:Y:S01]  /*3250*/  IMAD.MOV R9, RZ, RZ, -R9 ;  /* 0x000000ffff097224 */ /* 0x000fe200078e0a09 */
[----:B------:R-:W-:Y:S01]  /*3260*/  LOP3.LUT R6, R5, 0x7fffff, RZ, 0xc0, !PT ;  /* 0x007fffff05067812 */ /* 0x000fe200078ec0ff */
[CCC-:B------:R-:W-:Y:S01]  /*3270*/  FFMA.RP R5, R2.reuse, R10.reuse, R11.reuse ;  /* 0x0000000a02057223 */ /* 0x1c0fe2000000800b */
[----:B------:R-:W-:Y:S02]  /*3280*/  FFMA.RM R2, R2, R10, R11 ;  /* 0x0000000a02027223 */ /* 0x000fe4000000400b */
[----:B------:R-:W-:-:S03]  /*3290*/  LOP3.LUT R6, R6, 0x800000, RZ, 0xfc, !PT ;  /* 0x0080000006067812 */ /* 0x000fc600078efcff */
[----:B------:R-:W-:Y:S02]  /*32a0*/  FSETP.NEU.FTZ.AND P0, PT, R5, R2, PT ;  /* 0x000000020500720b */ /* 0x000fe40003f1d000 */
[----:B------:R-:W-:Y:S02]  /*32b0*/  SHF.L.U32 R7, R6, R7, RZ ;  /* 0x0000000706077219 */ /* 0x000fe400000006ff */
[----:B------:R-:W-:Y:S02]  /*32c0*/  SEL R5, R9, RZ, P2 ;  /* 0x000000ff09057207 */ /* 0x000fe40001000000 */
[----:B------:R-:W-:Y:S02]  /*32d0*/  ISETP.NE.AND P1, PT, R7, RZ, P1 ;  /* 0x000000ff0700720c */ /* 0x000fe40000f25270 */
[----:B------:R-:W-:Y:S02]  /*32e0*/  SHF.R.U32.HI R5, RZ, R5, R6 ;  /* 0x00000005ff057219 */ /* 0x000fe40000011606 */
[----:B------:R-:W-:-:S02]  /*32f0*/  PLOP3.LUT P0, PT, P0, P1, PT, 0xf8, 0x8f ;  /* 0x00000000008f781c */ /* 0x000fc40000703f70 */
[----:B------:R-:W-:Y:S02]  /*3300*/  SHF.R.U32.HI R7, RZ, 0x1, R5 ;  /* 0x00000001ff077819 */ /* 0x000fe40000011605 */
[----:B------:R-:W-:-:S04]  /*3310*/  SEL R2, RZ, 0x1, !P0 ;  /* 0x00000001ff027807 */ /* 0x000fc80004000000 */
[----:B------:R-:W-:-:S04]  /*3320*/  LOP3.LUT R2, R2, 0x1, R7, 0xf8, !PT ;  /* 0x0000000102027812 */ /* 0x000fc800078ef807 */
[----:B------:R-:W-:-:S05]  /*3330*/  LOP3.LUT R2, R2, R5, RZ, 0xc0, !PT ;  /* 0x0000000502027212 */ /* 0x000fca00078ec0ff */
[----:B------:R-:W-:-:S05]  /*3340*/  IMAD.IADD R7, R7, 0x1, R2 ;  /* 0x0000000107077824 */ /* 0x000fca00078e0202 */
[----:B------:R-:W-:Y:S01]  /*3350*/  LOP3.LUT R8, R7, R8, RZ, 0xfc, !PT ;  /* 0x0000000807087212 */ /* 0x000fe200078efcff */
[----:B------:R-:W-:Y:S06]  /*3360*/  BRA `(.L_x_26) ;  /* 0x0000000000347947 */ /* 0x000fec0003800000 */
.L_x_25:
[----:B------:R-:W-:-:S04]  /*3370*/  LOP3.LUT R8, R8, 0x80000000, RZ, 0xc0, !PT ;  /* 0x8000000008087812 */ /* 0x000fc800078ec0ff */
[----:B------:R-:W-:Y:S01]  /*3380*/  LOP3.LUT R8, R8, 0x7f800000, RZ, 0xfc, !PT ;  /* 0x7f80000008087812 */ /* 0x000fe200078efcff */
[----:B------:R-:W-:Y:S06]  /*3390*/  BRA `(.L_x_26) ;  /* 0x0000000000287947 */ /* 0x000fec0003800000 */
.L_x_24:
[----:B------:R-:W-:Y:S01]  /*33a0*/  IMAD R8, R6, 0x800000, R8 ;  /* 0x0080000006087824 */ /* 0x000fe200078e0208 */
[----:B------:R-:W-:Y:S06]  /*33b0*/  BRA `(.L_x_26) ;  /* 0x0000000000207947 */ /* 0x000fec0003800000 */
.L_x_23:
[----:B------:R-:W-:-:S04]  /*33c0*/  LOP3.LUT R8, R8, 0x80000000, R5, 0x48, !PT ;  /* 0x8000000008087812 */ /* 0x000fc800078e4805 */
[----:B------:R-:W-:Y:S01]  /*33d0*/  LOP3.LUT R8, R8, 0x7f800000, RZ, 0xfc, !PT ;  /* 0x7f80000008087812 */ /* 0x000fe200078efcff */
[----:B------:R-:W-:Y:S06]  /*33e0*/  BRA `(.L_x_26) ;  /* 0x0000000000147947 */ /* 0x000fec0003800000 */
.L_x_22:
[----:B------:R-:W-:Y:S01]  /*33f0*/  LOP3.LUT R8, R8, 0x80000000, R5, 0x48, !PT ;  /* 0x8000000008087812 */ /* 0x000fe200078e4805 */
[----:B------:R-:W-:Y:S06]  /*3400*/  BRA `(.L_x_26) ;  /* 0x00000000000c7947 */ /* 0x000fec0003800000 */
.L_x_21:
[----:B------:R-:W0:Y:S01]  /*3410*/  MUFU.RSQ R8, -QNAN ;  /* 0xffc0000000087908 */ /* 0x000e220000001400 */
[----:B------:R-:W-:Y:S05]  /*3420*/  BRA `(.L_x_26) ;  /* 0x0000000000047947 */ /* 0x000fea0003800000 */
.L_x_20:
[----:B------:R-:W-:-:S07]  /*3430*/  FADD.FTZ R8, R2, 2 ;  /* 0x4000000002087421 */ /* 0x000fce0000010000 */
.L_x_26:
[----:B------:R-:W-:-:S04]  /*3440*/  IMAD.MOV.U32 R5, RZ, RZ, 0x0 ;  /* 0x00000000ff057424 */ /* 0x000fc800078e00ff */
[----:B0-----:R-:W-:Y:S05]  /*3450*/  RET.REL.NODEC R4 `(_Z19init_kaiming_normaliiPf) ;  /* 0xffffffc804e87950 */ /* 0x001fea0003c3ffff */
.L_x_27:
[----:B------:R-:W-:-:S00]  /*3460*/  BRA `(.L_x_27) ;  /* 0xfffffffc00fc7947 */ /* 0x000fc0000383ffff */
[----:B------:R-:W-:-:S00]  /*3470*/  NOP ;  /* 0x0000000000007918 */ /* 0x000fc00000000000 */
        /* <DEDUP_REMOVED lines=8> */
.L_x_34:


//--------------------- .text._Z10matmut_addiiiPfS_S_S_ --------------------------
	.section	.text._Z10matmut_addiiiPfS_S_S_,"ax",@progbits
	.align	128
        .global         _Z10matmut_addiiiPfS_S_S_
        .type           _Z10matmut_addiiiPfS_S_S_,@function
        .size           _Z10matmut_addiiiPfS_S_S_,(.L_x_36 - _Z10matmut_addiiiPfS_S_S_)
        .other          _Z10matmut_addiiiPfS_S_S_,@"STO_CUDA_ENTRY STV_DEFAULT"
_Z10matmut_addiiiPfS_S_S_:
.text._Z10matmut_addiiiPfS_S_S_:
[----:B------:R-:W-:Y:S01]  /*0000*/  LDC R1, c[0x0][0x37c] ;  /* 0x0000df00ff017b82 */ /* 0x000fe20000000800 */
[----:B------:R-:W0:Y:S07]  /*0010*/  S2R R2, SR_TID.X ;  /* 0x0000000000027919 */ /* 0x000e2e0000002100 */
[----:B------:R-:W0:Y:S01]  /*0020*/  S2UR UR4, SR_CTAID.X ;  /* 0x00000000000479c3 */ /* 0x000e220000002500 */
[----:B------:R-:W1:Y:S01]  /*0030*/  LDCU UR6, c[0x0][0x380] ;  /* 0x00007000ff0677ac */ /* 0x000e620008000800 */
[----:B------:R-:W2:Y:S06]  /*0040*/  S2R R4, SR_TID.Y ;  /* 0x0000000000047919 */ /* 0x000eac0000002200 */
[----:B------:R-:W0:Y:S08]  /*0050*/  LDC R7, c[0x0][0x360] ;  /* 0x0000d800ff077b82 */ /* 0x000e300000000800 */
[----:B------:R-:W2:Y:S08]  /*0060*/  S2UR UR5, SR_CTAID.Y ;  /* 0x00000000000579c3 */ /* 0x000eb00000002600 */
[----:B------:R-:W2:Y:S08]  /*0070*/  LDC R9, c[0x0][0x364] ;  /* 0x0000d900ff097b82 */ /* 0x000eb00000000800 */
[----:B------:R-:W3:Y:S01]  /*0080*/  LDC R0, c[0x0][0x388] ;  /* 0x0000e200ff007b82 */ /* 0x000ee20000000800 */
[----:B0-----:R-:W-:-:S02]  /*0090*/  IMAD R7, R7, UR4, R2 ;  /* 0x0000000407077c24 */ /* 0x001fc4000f8e0202 */
[----:B--2---:R-:W-:-:S03]  /*00a0*/  IMAD R9, R9, UR5, R4 ;  /* 0x0000000509097c24 */ /* 0x004fc6000f8e0204 */
[----:B---3--:R-:W-:-:S04]  /*00b0*/  ISETP.GE.AND P0, PT, R7, R0, PT ;  /* 0x000000000700720c */ /* 0x008fc80003f06270 */
[----:B-1----:R-:W-:-:S13]  /*00c0*/  ISETP.GE.OR P0, PT, R9, UR6, P0 ;  /* 0x0000000609007c0c */ /* 0x002fda0008706670 */
[----:B------:R-:W-:Y:S05]  /*00d0*/  @P0 EXIT ;  /* 0x000000000000094d */ /* 0x000fea0003800000 */
[----:B------:R-:W0:Y:S01]  /*00e0*/  LDC.64 R4, c[0x0][0x3a0] ;  /* 0x0000e800ff047b82 */ /* 0x000e220000000a00 */
[----:B------:R-:W1:Y:S07]  /*00f0*/  LDCU.64 UR4, c[0x0][0x358] ;  /* 0x00006b00ff0477ac */ /* 0x000e6e0008000a00 */
[----:B------:R-:W2:Y:S08]  /*0100*/  LDC R6, c[0x0][0x384] ;  /* 0x0000e100ff067b82 */ /* 0x000eb00000000800 */
[----:B------:R-:W3:Y:S01]  /*0110*/  LDC.64 R2, c[0x0][0x3a8] ;  /* 0x0000ea00ff027b82 */ /* 0x000ee20000000a00 */
[----:B0-----:R-:W-:-:S05]  /*0120*/  IMAD.WIDE R4, R7, 0x4, R4 ;  /* 0x0000000407047825 */ /* 0x001fca00078e0204 */
[----:B-1----:R-:W4:Y:S01]  /*0130*/  LDG.E R13, desc[UR4][R4.64] ;  /* 0x00000004040d7981 */ /* 0x002f22000c1e1900 */
[----:B------:R-:W-:Y:S01]  /*0140*/  IMAD R11, R9, R0, R7 ;  /* 0x00000000090b7224 */ /* 0x000fe200078e0207 */
[----:B--2---:R-:W-:-:S03]  /*0150*/  ISETP.GE.AND P0, PT, R6, 0x1, PT ;  /* 0x000000010600780c */ /* 0x004fc60003f06270 */
[----:B---3--:R-:W-:-:S05]  /*0160*/  IMAD.WIDE R2, R11, 0x4, R2 ;  /* 0x000000040b027825 */ /* 0x008fca00078e0202 */
[----:B----4-:R0:W-:Y:S05]  /*0170*/  STG.E desc[UR4][R2.64], R13 ;  /* 0x0000000d02007986 */ /* 0x0101ea000c101904 */
[----:B------:R-:W-:Y:S05]  /*0180*/  @!P0 EXIT ;  /* 0x000000000000894d */ /* 0x000fea0003800000 */
[C---:B------:R-:W-:Y:S01]  /*0190*/  ISETP.GE.U32.AND P1, PT, R6.reuse, 0x8, PT ;  /* 0x000000080600780c */ /* 0x040fe20003f26070 */
[----:B------:R-:W-:Y:S01]  /*01a0*/  HFMA2 R8, -RZ, RZ, 0, 0 ;  /* 0x00000000ff087431 */ /* 0x000fe200000001ff */
[----:B------:R-:W-:Y:S01]  /*01b0*/  LOP3.LUT R18, R6, 0x7, RZ, 0xc0, !PT ;  /* 0x0000000706127812 */ /* 0x000fe200078ec0ff */
[----:B------:R-:W-:-:S03]  /*01c0*/  IMAD R9, R9, R6, RZ ;  /* 0x0000000609097224 */ /* 0x000fc600078e02ff */
[----:B------:R-:W-:-:S07]  /*01d0*/  ISETP.NE.AND P0, PT, R18, RZ, PT ;  /* 0x000000ff1200720c */ /* 0x000fce0003f05270 */
[----:B------:R-:W-:Y:S06]  /*01e0*/  @!P1 BRA `(.L_x_28) ;  /* 0x0000000000dc9947 */ /* 0x000fec0003800000 */
[----:B------:R-:W1:Y:S01]  /*01f0*/  LDC.64 R4, c[0x0][0x390] ;  /* 0x0000e400ff047b82 */ /* 0x000e620000000a00 */
[----:B------:R-:W-:Y:S02]  /*0200*/  LOP3.LUT R8, R6, 0x7ffffff8, RZ, 0xc0, !PT ;  /* 0x7ffffff806087812 */ /* 0x000fe400078ec0ff */
[----:B------:R-:W-:Y:S02]  /*0210*/  MOV R11, R7 ;  /* 0x00000007000b7202 */ /* 0x000fe40000000f00 */
[----:B------:R-:W-:Y:S01]  /*0220*/  IADD3 R10, PT, PT, -R8, RZ, RZ ;  /* 0x000000ff080a7210 */ /* 0x000fe20007ffe1ff */
[----:B-1----:R-:W-:-:S03]  /*0230*/  IMAD.WIDE.U32 R4, R9, 0x4, R4 ;  /* 0x0000000409047825 */ /* 0x002fc600078e0004 */
[----:B------:R-:W-:-:S04]  /*0240*/  IADD3 R12, P1, PT, R4, 0x10, RZ ;  /* 0x00000010040c7810 */ /* 0x000fc80007f3e0ff */
[----:B------:R-:W-:-:S09]  /*0250*/  IADD3.X R5, PT, PT, RZ, R5, RZ, P1, !PT ;  /* 0x00000005ff057210 */ /* 0x000fd20000ffe4ff */
.L_x_29:
[----:B------:R-:W1:Y:S01]  /*0260*/  LDC.64 R14, c[0x0][0x398] ;  /* 0x0000e600ff0e7b82 */ /* 0x000e620000000a00 */
[----:B------:R-:W-:-:S05]  /*0270*/  MOV R4, R12 ;  /* 0x0000000c00047202 */ /* 0x000fca0000000f00 */
[----:B--2---:R-:W2:Y:S01]  /*0280*/  LDG.E R16, desc[UR4][R4.64+-0x10] ;  /* 0xfffff00404107981 */ /* 0x004ea2000c1e1900 */
[----:B-1----:R-:W-:-:S05]  /*0290*/  IMAD.WIDE R14, R11, 0x4, R14 ;  /* 0x000000040b0e7825 */ /* 0x002fca00078e020e */
[----:B------:R-:W2:Y:S02]  /*02a0*/  LDG.E R12, desc[UR4][R14.64] ;  /* 0x000000040e0c7981 */ /* 0x000ea4000c1e1900 */
[----:B--2---:R-:W-:Y:S01]  /*02b0*/  FFMA R19, R12, R16, R13 ;  /* 0x000000100c137223 */ /* 0x004fe2000000000d */
[----:B0-----:R-:W-:-:S04]  /*02c0*/  IMAD.WIDE R12, R0, 0x4, R14 ;  /* 0x00000004000c7825 */ /* 0x001fc800078e020e */
[----:B------:R0:W-:Y:S04]  /*02d0*/  STG.E desc[UR4][R2.64], R19 ;  /* 0x0000001302007986 */ /* 0x0001e8000c101904 */
[----:B------:R-:W2:Y:S04]  /*02e0*/  LDG.E R16, desc[UR4][R12.64] ;  /* 0x000000040c107981 */ /* 0x000ea8000c1e1900 */
[----:B------:R-:W2:Y:S02]  /*02f0*/  LDG.E R17, desc[UR4][R4.64+-0xc] ;  /* 0xfffff40404117981 */ /* 0x000ea4000c1e1900 */
[----:B--2---:R-:W-:Y:S01]  /*0300*/  FFMA R21, R16, R17, R19 ;  /* 0x0000001110157223 */ /* 0x004fe20000000013 */
[----:B------:R-:W-:-:S04]  /*0310*/  IMAD.WIDE R16, R0, 0x4, R12 ;  /* 0x0000000400107825 */ /* 0x000fc800078e020c */
[----:B------:R-:W-:Y:S04]  /*0320*/  STG.E desc[UR4][R2.64], R21 ;  /* 0x0000001502007986 */ /* 0x000fe8000c101904 */
[----:B------:R-:W2:Y:S04]  /*0330*/  LDG.E R20, desc[UR4][R16.64] ;  /* 0x0000000410147981 */ /* 0x000ea8000c1e1900 */
[----:B------:R-:W2:Y:S01]  /*0340*/  LDG.E R22, desc[UR4][R4.64+-0x8] ;  /* 0xfffff80404167981 */ /* 0x000ea2000c1e1900 */
[----:B------:R-:W-:-:S04]  /*0350*/  IMAD.WIDE R14, R0, 0x4, R16 ;  /* 0x00000004000e7825 */ /* 0x000fc800078e0210 */
[----:B--2---:R-:W-:-:S05]  /*0360*/  FFMA R23, R20, R22, R21 ;  /* 0x0000001614177223 */ /* 0x004fca0000000015 */
[----:B------:R1:W-:Y:S04]  /*0370*/  STG.E desc[UR4][R2.64], R23 ;  /* 0x0000001702007986 */ /* 0x0003e8000c101904 */
[----:B------:R-:W0:Y:S04]  /*0380*/  LDG.E R20, desc[UR4][R14.64] ;  /* 0x000000040e147981 */ /* 0x000e28000c1e1900 */
[----:B------:R-:W0:Y:S02]  /*0390*/  LDG.E R12, desc[UR4][R4.64+-0x4] ;  /* 0xfffffc04040c7981 */ /* 0x000e24000c1e1900 */
[----:B0-----:R-:W-:Y:S01]  /*03a0*/  FFMA R19, R20, R12, R23 ;  /* 0x0000000c14137223 */ /* 0x001fe20000000017 */
[----:B------:R-:W-:-:S04]  /*03b0*/  IMAD.WIDE R12, R0, 0x4, R14 ;  /* 0x00000004000c7825 */ /* 0x000fc800078e020e */
[----:B------:R0:W-:Y:S04]  /*03c0*/  STG.E desc[UR4][R2.64], R19 ;  /* 0x0000001302007986 */ /* 0x0001e8000c101904 */
[----:B------:R-:W2:Y:S04]  /*03d0*/  LDG.E R20, desc[UR4][R12.64] ;  /* 0x000000040c147981 */ /* 0x000ea8000c1e1900 */
[----:B------:R-:W2:Y:S02]  /*03e0*/  LDG.E R16, desc[UR4][R4.64] ;  /* 0x0000000404107981 */ /* 0x000ea4000c1e1900 */
[----:B--2---:R-:W-:Y:S01]  /*03f0*/  FFMA R25, R20, R16, R19 ;  /* 0x0000001014197223 */ /* 0x004fe20000000013 */
[----:B------:R-:W-:-:S04]  /*0400*/  IMAD.WIDE R16, R0, 0x4, R12 ;  /* 0x0000000400107825 */ /* 0x000fc800078e020c */
[----:B------:R2:W-:Y:S04]  /*0410*/  STG.E desc[UR4][R2.64], R25 ;  /* 0x0000001902007986 */ /* 0x0005e8000c101904 */
[----:B------:R-:W1:Y:S04]  /*0420*/  LDG.E R20, desc[UR4][R16.64] ;  /* 0x0000000410147981 */ /* 0x000e68000c1e1900 */
[----:B------:R-:W1:Y:S02]  /*0430*/  LDG.E R14, desc[UR4][R4.64+0x4] ;  /* 0x00000404040e7981 */ /* 0x000e64000c1e1900 */
[----:B-1----:R-:W-:Y:S01]  /*0440*/  FFMA R23, R20, R14, R25 ;  /* 0x0000000e14177223 */ /* 0x002fe20000000019 */
[----:B------:R-:W-:-:S04]  /*0450*/  IMAD.WIDE R14, R0, 0x4, R16 ;  /* 0x00000004000e7825 */ /* 0x000fc800078e0210 */
[----:B------:R2:W-:Y:S04]  /*0460*/  STG.E desc[UR4][R2.64], R23 ;  /* 0x0000001702007986 */ /* 0x0005e8000c101904 */
[----:B------:R-:W0:Y:S04]  /*0470*/  LDG.E R20, desc[UR4][R14.64] ;  /* 0x000000040e147981 */ /* 0x000e28000c1e1900 */
[----:B------:R-:W0:Y:S01]  /*0480*/  LDG.E R12, desc[UR4][R4.64+0x8] ;  /* 0x00000804040c7981 */ /* 0x000e22000c1e1900 */
[----:B------:R-:W-:Y:S01]  /*0490*/  IADD3 R10, PT, PT, R10, 0x8, RZ ;  /* 0x000000080a0a7810 */ /* 0x000fe20007ffe0ff */
[----:B0-----:R-:W-:Y:S01]  /*04a0*/  FFMA R19, R20, R12, R23 ;  /* 0x0000000c14137223 */ /* 0x001fe20000000017 */
[----:B------:R-:W-:-:S04]  /*04b0*/  IMAD.WIDE R20, R0, 0x4, R14 ;  /* 0x0000000400147825 */ /* 0x000fc800078e020e */
[----:B------:R2:W-:Y:S04]  /*04c0*/  STG.E desc[UR4][R2.64], R19 ;  /* 0x0000001302007986 */ /* 0x0005e8000c101904 */
[----:B------:R-:W3:Y:S04]  /*04d0*/  LDG.E R20, desc[UR4][R20.64] ;  /* 0x0000000414147981 */ /* 0x000ee8000c1e1900 */
[----:B------:R0:W3:Y:S01]  /*04e0*/  LDG.E R13, desc[UR4][R4.64+0xc] ;  /* 0x00000c04040d7981 */ /* 0x0000e2000c1e1900 */
[----:B------:R-:W-:Y:S02]  /*04f0*/  ISETP.NE.AND P1, PT, R10, RZ, PT ;  /* 0x000000ff0a00720c */ /* 0x000fe40003f25270 */
[----:B------:R-:W-:-:S02]  /*0500*/  IADD3 R12, P2, PT, R4, 0x20, RZ ;  /* 0x00000020040c7810 */ /* 0x000fc40007f5e0ff */
[----:B------:R-:W-:Y:S02]  /*0510*/  LEA R11, R0, R11, 0x3 ;  /* 0x0000000b000b7211 */ /* 0x000fe400078e18ff */
[----:B0-----:R-:W-:Y:S01]  /*0520*/  IADD3.X R5, PT, PT, RZ, R5, RZ, P2, !PT ;  /* 0x00000005ff057210 */ /* 0x001fe200017fe4ff */
[----:B---3--:R-:W-:-:S05]  /*0530*/  FFMA R13, R20, R13, R19 ;  /* 0x0000000d140d7223 */ /* 0x008fca0000000013 */
[----:B------:R2:W-:Y:S01]  /*0540*/  STG.E desc[UR4][R2.64], R13 ;  /* 0x0000000d02007986 */ /* 0x0005e2000c101904 */
[----:B------:R-:W-:Y:S05]  /*0550*/  @P1 BRA `(.L_x_29) ;  /* 0xfffffffc00401947 */ /* 0x000fea000383ffff */
.L_x_28:
[----:B------:R-:W-:Y:S05]  /*0560*/  @!P0 EXIT ;  /* 0x000000000000894d */ /* 0x000fea0003800000 */
[----:B------:R-:W-:Y:S02]  /*0570*/  ISETP.GE.U32.AND P1, PT, R18, 0x4, PT ;  /* 0x000000041200780c */ /* 0x000fe40003f26070 */
[----:B------:R-:W-:-:S04]  /*0580*/  LOP3.LUT R16, R6, 0x3, RZ, 0xc0, !PT ;  /* 0x0000000306107812 */ /* 0x000fc800078ec0ff */
[----:B------:R-:W-:-:S07]  /*0590*/  ISETP.NE.AND P0, PT, R16, RZ, PT ;  /* 0x000000ff1000720c */ /* 0x000fce0003f05270 */
[----:B------:R-:W-:Y:S06]  /*05a0*/  @!P1 BRA `(.L_x_30) ;  /* 0x00000000007c9947 */ /* 0x000fec0003800000 */
[----:B------:R-:W1:Y:S01]  /*05b0*/  LDC.64 R14, c[0x0][0x390] ;  /* 0x0000e400ff0e7b82 */ /* 0x000e620000000a00 */
[----:B------:R-:W-:Y:S01]  /*05c0*/  IADD3 R17, PT, PT, R9, R8, RZ ;  /* 0x0000000809117210 */ /* 0x000fe20007ffe0ff */
[----:B------:R-:W-:Y:S01]  /*05d0*/  IMAD R5, R8, R0, R7 ;  /* 0x0000000008057224 */ /* 0x000fe200078e0207 */
[----:B------:R-:W3:Y:S05]  /*05e0*/  LDCU.64 UR6, c[0x0][0x390] ;  /* 0x00007200ff0677ac */ /* 0x000eea0008000a00 */
[----:B------:R-:W4:Y:S01]  /*05f0*/  LDC.64 R10, c[0x0][0x398] ;  /* 0x0000e600ff0a7b82 */ /* 0x000f220000000a00 */
[----:B-1----:R-:W-:-:S06]  /*0600*/  IMAD.WIDE.U32 R14, R17, 0x4, R14 ;  /* 0x00000004110e7825 */ /* 0x002fcc00078e000e */
[----:B------:R-:W5:Y:S01]  /*0610*/  LDG.E R14, desc[UR4][R14.64] ;  /* 0x000000040e0e7981 */ /* 0x000f62000c1e1900 */
[----:B----4-:R-:W-:-:S05]  /*0620*/  IMAD.WIDE R10, R5, 0x4, R10 ;  /* 0x00000004050a7825 */ /* 0x010fca00078e020a */
[----:B------:R-:W5:Y:S01]  /*0630*/  LDG.E R12, desc[UR4][R10.64] ;  /* 0x000000040a0c7981 */ /* 0x000f62000c1e1900 */
[----:B------:R-:W-:-:S04]  /*0640*/  IADD3 R5, P1, PT, R9, R8, RZ ;  /* 0x0000000809057210 */ /* 0x000fc80007f3e0ff */
[----:B------:R-:W-:Y:S02]  /*0650*/  IADD3.X R18, PT, PT, RZ, RZ, RZ, P1, !PT ;  /* 0x000000ffff127210 */ /* 0x000fe40000ffe4ff */
[----:B---3--:R-:W-:-:S04]  /*0660*/  LEA R4, P1, R5, UR6, 0x2 ;  /* 0x0000000605047c11 */ /* 0x008fc8000f8210ff */
[----:B------:R-:W-:Y:S01]  /*0670*/  LEA.HI.X R5, R5, UR7, R18, 0x2, P1 ;  /* 0x0000000705057c11 */ /* 0x000fe200088f1412 */
[----:B-----5:R-:W-:Y:S01]  /*0680*/  FFMA R17, R12, R14, R13 ;  /* 0x0000000e0c117223 */ /* 0x020fe2000000000d */
[----:B0-2---:R-:W-:-:S04]  /*0690*/  IMAD.WIDE R12, R0, 0x4, R10 ;  /* 0x00000004000c7825 */ /* 0x005fc800078e020a */
[----:B------:R1:W-:Y:S04]  /*06a0*/  STG.E desc[UR4][R2.64], R17 ;  /* 0x0000001102007986 */ /* 0x0003e8000c101904 */
[----:B------:R-:W2:Y:S04]  /*06b0*/  LDG.E R18, desc[UR4][R12.64] ;  /* 0x000000040c127981 */ /* 0x000ea8000c1e1900 */
[----:B------:R-:W2:Y:S01]  /*06c0*/  LDG.E R14, desc[UR4][R4.64+0x4] ;  /* 0x00000404040e7981 */ /* 0x000ea2000c1e1900 */
[----:B------:R-:W-:-:S04]  /*06d0*/  IMAD.WIDE R10, R0, 0x4, R12 ;  /* 0x00000004000a7825 */ /* 0x000fc800078e020c */
[----:B--2---:R-:W-:-:S05]  /*06e0*/  FFMA R19, R18, R14, R17 ;  /* 0x0000000e12137223 */ /* 0x004fca0000000011 */
[----:B------:R1:W-:Y:S04]  /*06f0*/  STG.E desc[UR4][R2.64], R19 ;  /* 0x0000001302007986 */ /* 0x0003e8000c101904 */
[----:B------:R-:W2:Y:S04]  /*0700*/  LDG.E R14, desc[UR4][R10.64] ;  /* 0x000000040a0e7981 */ /* 0x000ea8000c1e1900 */
[----:B------:R-:W2:Y:S02]  /*0710*/  LDG.E R15, desc[UR4][R4.64+0x8] ;  /* 0x00000804040f7981 */ /* 0x000ea4000c1e1900 */
[----:B--2---:R-:W-:Y:S01]  /*0720*/  FFMA R21, R14, R15, R19 ;  /* 0x0000000f0e157223 */ /* 0x004fe20000000013 */
[----:B------:R-:W-:-:S04]  /*0730*/  IMAD.WIDE R14, R0, 0x4, R10 ;  /* 0x00000004000e7825 */ /* 0x000fc800078e020a */
[----:B------:R1:W-:Y:S04]  /*0740*/  STG.E desc[UR4][R2.64], R21 ;  /* 0x0000001502007986 */ /* 0x0003e8000c101904 */
[----:B------:R-:W2:Y:S04]  /*0750*/  LDG.E R14, desc[UR4][R14.64] ;  /* 0x000000040e0e7981 */ /* 0x000ea8000c1e1900 */
[----:B------:R-:W2:Y:S01]  /*0760*/  LDG.E R13, desc[UR4][R4.64+0xc] ;  /* 0x00000c04040d7981 */ /* 0x000ea2000c1e1900 */
[----:B------:R-:W-:Y:S01]  /*0770*/  IADD3 R8, PT, PT, R8, 0x4, RZ ;  /* 0x0000000408087810 */ /* 0x000fe20007ffe0ff */
[----:B--2---:R-:W-:-:S05]  /*0780*/  FFMA R13, R14, R13, R21 ;  /* 0x0000000d0e0d7223 */ /* 0x004fca0000000015 */
[----:B------:R1:W-:Y:S02]  /*0790*/  STG.E desc[UR4][R2.64], R13 ;  /* 0x0000000d02007986 */ /* 0x0003e4000c101904 */
.L_x_30:
[----:B------:R-:W-:Y:S05]  /*07a0*/  @!P0 EXIT ;  /* 0x000000000000894d */ /* 0x000fea0003800000 */
[----:B------:R-:W-:Y:S02]  /*07b0*/  ISETP.NE.AND P1, PT, R16, 0x1, PT ;  /* 0x000000011000780c */ /* 0x000fe40003f25270 */
[----:B------:R-:W-:-:S04]  /*07c0*/  LOP3.LUT R6, R6, 0x1, RZ, 0xc0, !PT ;  /* 0x0000000106067812 */ /* 0x000fc800078ec0ff */
[----:B------:R-:W-:-:S07]  /*07d0*/  ISETP.NE.U32.AND P0, PT, R6, 0x1, PT ;  /* 0x000000010600780c */ /* 0x000fce0003f05070 */
[----:B------:R-:W-:Y:S06]  /*07e0*/  @!P1 BRA `(.L_x_31) ;  /* 0x0000000000549947 */ /* 0x000fec0003800000 */
[----:B------:R-:W3:Y:S01]  /*07f0*/  LDC.64 R10, c[0x0][0x390] ;  /* 0x0000e400ff0a7b82 */ /* 0x000ee20000000a00 */
[----:B------:R-:W-:Y:S01]  /*0800*/  IADD3 R15, PT, PT, R9, R8, RZ ;  /* 0x00000008090f7210 */ /* 0x000fe20007ffe0ff */
[----:B-1----:R-:W-:Y:S01]  /*0810*/  IMAD R17, R8, R0, R7 ;  /* 0x0000000008117224 */ /* 0x002fe200078e0207 */
[----:B------:R-:W1:Y:S05]  /*0820*/  LDCU.64 UR6, c[0x0][0x390] ;  /* 0x00007200ff0677ac */ /* 0x000e6a0008000a00 */
[----:B------:R-:W4:Y:S01]  /*0830*/  LDC.64 R4, c[0x0][0x398] ;  /* 0x0000e600ff047b82 */ /* 0x000f220000000a00 */
[----:B---3--:R-:W-:-:S06]  /*0840*/  IMAD.WIDE.U32 R14, R15, 0x4, R10 ;  /* 0x000000040f0e7825 */ /* 0x008fcc00078e000a */
[----:B------:R-:W2:Y:S01]  /*0850*/  LDG.E R14, desc[UR4][R14.64] ;  /* 0x000000040e0e7981 */ /* 0x000ea2000c1e1900 */
[----:B----4-:R-:W-:-:S05]  /*0860*/  IMAD.WIDE R10, R17, 0x4, R4 ;  /* 0x00000004110a7825 */ /* 0x010fca00078e0204 */
[----:B------:R-:W2:Y:S01]  /*0870*/  LDG.E R6, desc[UR4][R10.64] ;  /* 0x000000040a067981 */ /* 0x000ea2000c1e1900 */
[----:B------:R-:W-:-:S04]  /*0880*/  IADD3 R5, P1, PT, R9, R8, RZ ;  /* 0x0000000809057210 */ /* 0x000fc80007f3e0ff */
[----:B------:R-:W-:Y:S02]  /*0890*/  IADD3.X R12, PT, PT, RZ, RZ, RZ, P1, !PT ;  /* 0x000000ffff0c7210 */ /* 0x000fe40000ffe4ff */
[----:B-1----:R-:W-:Y:S01]  /*08a0*/  LEA R4, P1, R5, UR6, 0x2 ;  /* 0x0000000605047c11 */ /* 0x002fe2000f8210ff */
[----:B------:R-:W-:-:S03]  /*08b0*/  IMAD.WIDE R16, R0, 0x4, R10 ;  /* 0x0000000400107825 */ /* 0x000fc600078e020a */
[----:B------:R-:W-:Y:S01]  /*08c0*/  LEA.HI.X R5, R5, UR7, R12, 0x2, P1 ;  /* 0x0000000705057c11 */ /* 0x000fe200088f140c */
[----:B--2---:R-:W-:-:S05]  /*08d0*/  FFMA R19, R6, R14, R13 ;  /* 0x0000000e06137223 */ /* 0x004fca000000000d */
[----:B------:R3:W-:Y:S04]  /*08e0*/  STG.E desc[UR4][R2.64], R19 ;  /* 0x0000001302007986 */ /* 0x0007e8000c101904 */
[----:B------:R-:W0:Y:S04]  /*08f0*/  LDG.E R16, desc[UR4][R16.64] ;  /* 0x0000000410107981 */ /* 0x000e28000c1e1900 */
[----:B------:R-:W0:Y:S01]  /*0900*/  LDG.E R4, desc[UR4][R4.64+0x4] ;  /* 0x0000040404047981 */ /* 0x000e22000c1e1900 */
[----:B------:R-:W-:Y:S01]  /*0910*/  IADD3 R8, PT, PT, R8, 0x2, RZ ;  /* 0x0000000208087810 */ /* 0x000fe20007ffe0ff */
[----:B0-----:R-:W-:-:S05]  /*0920*/  FFMA R13, R16, R4, R19 ;  /* 0x00000004100d7223 */ /* 0x001fca0000000013 */
[----:B------:R3:W-:Y:S02]  /*0930*/  STG.E desc[UR4][R2.64], R13 ;  /* 0x0000000d02007986 */ /* 0x0007e4000c101904 */
.L_x_31:
[----:B------:R-:W-:Y:S05]  /*0940*/  @P0 EXIT ;  /* 0x000000000000094d */ /* 0x000fea0003800000 */
[----:B------:R-:W4:Y:S01]  /*0950*/  LDC.64 R4, c[0x0][0x398] ;  /* 0x0000e600ff047b82 */ /* 0x000f220000000a00 */
[----:B------:R-:W-:Y:S01]  /*0960*/  IMAD R7, R8, R0, R7 ;  /* 0x0000000008077224 */ /* 0x000fe200078e0207 */
[----:B------:R-:W-:-:S06]  /*0970*/  IADD3 R9, PT, PT, R9, R8, RZ ;  /* 0x0000000809097210 */ /* 0x000fcc0007ffe0ff */
[----:B------:R-:W5:Y:S01]  /*0980*/  LDC.64 R10, c[0x0][0x390] ;  /* 0x0000e400ff0a7b82 */ /* 0x000f620000000a00 */
[----:B----4-:R-:W-:-:S06]  /*0990*/  IMAD.WIDE R4, R7, 0x4, R4 ;  /* 0x0000000407047825 */ /* 0x010fcc00078e0204 */
[----:B------:R-:W0:Y:S01]  /*09a0*/  LDG.E R4, desc[UR4][R4.64] ;  /* 0x0000000404047981 */ /* 0x000e22000c1e1900 */
[----:B-----5:R-:W-:-:S06]  /*09b0*/  IMAD.WIDE.U32 R6, R9, 0x4, R10 ;  /* 0x0000000409067825 */ /* 0x020fcc00078e000a */
[----:B------:R-:W0:Y:S02]  /*09c0*/  LDG.E R6, desc[UR4][R6.64] ;  /* 0x0000000406067981 */ /* 0x000e24000c1e1900 */
[----:B0123--:R-:W-:-:S05]  /*09d0*/  FFMA R13, R4, R6, R13 ;  /* 0x00000006040d7223 */ /* 0x00ffca000000000d */
[----:B------:R-:W-:Y:S01]  /*09e0*/  STG.E desc[UR4][R2.64], R13 ;  /* 0x0000000d02007986 */ /* 0x000fe2000c101904 */
[----:B------:R-:W-:Y:S05]  /*09f0*/  EXIT ;  /* 0x000000000000794d */ /* 0x000fea0003800000 */
.L_x_32:
        /* <DEDUP_REMOVED lines=16> */
.L_x_36:


//--------------------- .nv.global.init           --------------------------
	.section	.nv.global.init,"aw",@progbits
	.align	4
.nv.global.init:
	.type		mrg32k3aM1SubSeq,@object
	.size		mrg32k3aM1SubSeq,(mrg32k3aM2SubSeq - mrg32k3aM1SubSeq)
mrg32k3aM1SubSeq:
        /*0000*/ 	.byte	0x0b, 0xcc, 0xee, 0x04, 0x73, 0x29, 0x8b, 0x6f, 0xf6, 0x53, 0x03, 0xf6, 0x23, 0xf6, 0xea, 0xda
        /* <DEDUP_REMOVED lines=125> */
	.type		mrg32k3aM2SubSeq,@object
	.size		mrg32k3aM2SubSeq,(mrg32k3aM1 - mrg32k3aM2SubSeq)
mrg32k3aM2SubSeq:
        /* <DEDUP_REMOVED lines=126> */
	.type		mrg32k3aM1,@object
	.size		mrg32k3aM1,(mrg32k3aM1Seq - mrg32k3aM1)
mrg32k3aM1:
        /* <DEDUP_REMOVED lines=144> */
	.type		mrg32k3aM1Seq,@object
	.size		mrg32k3aM1Seq,(mrg32k3aM2 - mrg32k3aM1Seq)
mrg32k3aM1Seq:
        /* <DEDUP_REMOVED lines=144> */
	.type		mrg32k3aM2,@object
	.size		mrg32k3aM2,(mrg32k3aM2Seq - mrg32k3aM2)
mrg32k3aM2:
        /* <DEDUP_REMOVED lines=144> */
	.type		mrg32k3aM2Seq,@object
	.size		mrg32k3aM2Seq,(precalc_xorwow_matrix - mrg32k3aM2Seq)
mrg32k3aM2Seq:
        /* <DEDUP_REMOVED lines=144> */
	.type		precalc_xorwow_matrix,@object
	.size		precalc_xorwow_matrix,(precalc_xorwow_offset_matrix - precalc_xorwow_matrix)
precalc_xorwow_matrix:
        /* <DEDUP_REMOVED lines=6400> */
	.type		precalc_xorwow_offset_matrix,@object
	.size		precalc_xorwow_offset_matrix,(.L_1 - precalc_xorwow_offset_matrix)
precalc_xorwow_offset_matrix:
        /* <DEDUP_REMOVED lines=6400> */
.L_1:


//--------------------- .nv.shared.reserved.0     --------------------------
	.section	.nv.shared.reserved.0,"aw",@nobits
	.weak		__nv_reservedSMEM_offset_0_alias
	.size		__nv_reservedSMEM_offset_0_alias, 0, 64
	.other		__nv_reservedSMEM_offset_0_alias,@"STO_CUDA_RESERVED_SHARED STV_DEFAULT"
__nv_reservedSMEM_offset_0_alias:
	.zero		0
	.zero		64


//--------------------- .nv.constant0._Z19init_kaiming_normaliiPf --------------------------
	.section	.nv.constant0._Z19init_kaiming_normaliiPf,"a",@progbits
	.sectionflags	@""
	.align	4
.nv.constant0._Z19init_kaiming_normaliiPf:
	.zero		912


//--------------------- .nv.constant0._Z10matmut_addiiiPfS_S_S_ --------------------------
	.section	.nv.constant0._Z10matmut_addiiiPfS_S_S_,"a",@progbits
	.sectionflags	@""
	.align	4
.nv.constant0._Z10matmut_addiiiPfS_S_S_:
	.zero		944


//--------------------- SYMBOLS --------------------------

	.type		.nv.reservedSmem.offset0,@object
	.size		.nv.reservedSmem.offset0,0x4
